	.target	sm_90a

	.elftype	@"ET_EXEC"


//--------------------- .note.nv.tkinfo           --------------------------
	.section	.note.nv.tkinfo,"",@"SHT_NOTE"
	.sectionflags	@"SHF_NOTE_NV_TKINFO"
	.tkinfo
        /*0018*/ 	.word	0x00000002
        /*0030*/ 	.string	""
        /*0030*/ 	.string	"ptxas"
        /*0030*/ 	.string	"Cuda compilation tools, release 13.0, V13.0.88"
        /*0030*/ 	.string	"Build cuda_13.0.r13.0/compiler.36424714_0"
        /*0030*/ 	.string	"-v  -suppress-debug-info  -lineinfo  -arch sm_90a "



//--------------------- .note.nv.cuinfo           --------------------------
	.section	.note.nv.cuinfo,"",@"SHT_NOTE"
	.sectionflags	@"SHF_NOTE_NV_CUINFO"
        /*0018*/ 	.short	0x0002
        /*001a*/ 	.short	0x005a
        /*001c*/ 	.short	0x0082
	.zero		2


//--------------------- .nv.info                  --------------------------
	.section	.nv.info,"",@"SHT_CUDA_INFO"
	.align	4


	//----- nvinfo : EIATTR_REGCOUNT
	.align		4
        /*0000*/ 	.byte	0x04, 0x2f
        /*0002*/ 	.short	(.L_1 - .L_0)
	.align		4
.L_0:
        /*0004*/ 	.word	index@(matmul_kernel)
        /*0008*/ 	.word	0x00000040


	//----- nvinfo : EIATTR_FRAME_SIZE
	.align		4
.L_1:
        /*000c*/ 	.byte	0x04, 0x11
        /*000e*/ 	.short	(.L_3 - .L_2)
	.align		4
.L_2:
        /*0010*/ 	.word	index@(matmul_kernel)
        /*0014*/ 	.word	0x00000000


	//----- nvinfo : EIATTR_MIN_STACK_SIZE
	.align		4
.L_3:
        /*0018*/ 	.byte	0x04, 0x12
        /*001a*/ 	.short	(.L_5 - .L_4)
	.align		4
.L_4:
        /*001c*/ 	.word	index@(matmul_kernel)
        /*0020*/ 	.word	0x00000000
.L_5:


//--------------------- .nv.compat                --------------------------
	.section	.nv.compat,"",@"SHT_CUDA_COMPAT_INFO"
	.align	4
        /*0000*/ 	.byte	0x02, 0x09, 0x01, 0x00, 0x02, 0x02, 0x04, 0x00, 0x02, 0x05, 0x05, 0x00, 0x03, 0x07, 0x01, 0x01
        /*0010*/ 	.byte	0x02, 0x03, 0x00, 0x00, 0x02, 0x06, 0x01, 0x00, 0x04, 0x0b, 0x08, 0x00, 0x00, 0x00, 0x00, 0x00
        /*0020*/ 	.byte	0x00, 0x00, 0x00, 0x00


//--------------------- .nv.info.matmul_kernel    --------------------------
	.section	.nv.info.matmul_kernel,"",@"SHT_CUDA_INFO"
	.sectionflags	@""
	.align	4


	//----- nvinfo : EIATTR_CUDA_API_VERSION
	.align		4
        /*0000*/ 	.byte	0x04, 0x37
        /*0002*/ 	.short	(.L_7 - .L_6)
.L_6:
        /*0004*/ 	.word	0x00000082


	//----- nvinfo : EIATTR_KPARAM_INFO
	.align		4
.L_7:
        /*0008*/ 	.byte	0x04, 0x17
        /*000a*/ 	.short	(.L_9 - .L_8)
.L_8:
        /*000c*/ 	.word	0x00000000
        /*0010*/ 	.short	0x000d
        /*0012*/ 	.short	0x0048
        /*0014*/ 	.byte	0x00, 0xf4, 0x21, 0x00


	//----- nvinfo : EIATTR_KPARAM_INFO
	.align		4
.L_9:
        /*0018*/ 	.byte	0x04, 0x17
        /*001a*/ 	.short	(.L_11 - .L_10)
.L_10:
        /*001c*/ 	.word	0x00000000
        /*0020*/ 	.short	0x000c
        /*0022*/ 	.short	0x0040
        /*0024*/ 	.byte	0x00, 0xf4, 0x21, 0x00


	//----- nvinfo : EIATTR_KPARAM_INFO
	.align		4
.L_11:
        /*0028*/ 	.byte	0x04, 0x17
        /*002a*/ 	.short	(.L_13 - .L_12)
.L_12:
        /*002c*/ 	.word	0x00000000
        /*0030*/ 	.short	0x000b
        /*0032*/ 	.short	0x0038
        /*0034*/ 	.byte	0x00, 0xf0, 0x11, 0x00


	//----- nvinfo : EIATTR_KPARAM_INFO
	.align		4
.L_13:
        /*0038*/ 	.byte	0x04, 0x17
        /*003a*/ 	.short	(.L_15 - .L_14)
.L_14:
        /*003c*/ 	.word	0x00000000
        /*0040*/ 	.short	0x000a
        /*0042*/ 	.short	0x0034
        /*0044*/ 	.byte	0x00, 0xf0, 0x11, 0x00


	//----- nvinfo : EIATTR_KPARAM_INFO
	.align		4
.L_15:
        /*0048*/ 	.byte	0x04, 0x17
        /*004a*/ 	.short	(.L_17 - .L_16)
.L_16:
        /*004c*/ 	.word	0x00000000
        /*0050*/ 	.short	0x0009
        /*0052*/ 	.short	0x0030
        /*0054*/ 	.byte	0x00, 0xf0, 0x11, 0x00


	//----- nvinfo : EIATTR_KPARAM_INFO
	.align		4
.L_17:
        /*0058*/ 	.byte	0x04, 0x17
        /*005a*/ 	.short	(.L_19 - .L_18)
.L_18:
        /*005c*/ 	.word	0x00000000
        /*0060*/ 	.short	0x0008
        /*0062*/ 	.short	0x002c
        /*0064*/ 	.byte	0x00, 0xf0, 0x11, 0x00


	//----- nvinfo : EIATTR_KPARAM_INFO
	.align		4
.L_19:
        /*0068*/ 	.byte	0x04, 0x17
        /*006a*/ 	.short	(.L_21 - .L_20)
.L_20:
        /*006c*/ 	.word	0x00000000
        /*0070*/ 	.short	0x0007
        /*0072*/ 	.short	0x0028
        /*0074*/ 	.byte	0x00, 0xf0, 0x11, 0x00


	//----- nvinfo : EIATTR_KPARAM_INFO
	.align		4
.L_21:
        /*0078*/ 	.byte	0x04, 0x17
        /*007a*/ 	.short	(.L_23 - .L_22)
.L_22:
        /*007c*/ 	.word	0x00000000
        /*0080*/ 	.short	0x0006
        /*0082*/ 	.short	0x0024
        /*0084*/ 	.byte	0x00, 0xf0, 0x11, 0x00


	//----- nvinfo : EIATTR_KPARAM_INFO
	.align		4
.L_23:
        /*0088*/ 	.byte	0x04, 0x17
        /*008a*/ 	.short	(.L_25 - .L_24)
.L_24:
        /*008c*/ 	.word	0x00000000
        /*0090*/ 	.short	0x0005
        /*0092*/ 	.short	0x0020
        /*0094*/ 	.byte	0x00, 0xf0, 0x11, 0x00


	//----- nvinfo : EIATTR_KPARAM_INFO
	.align		4
.L_25:
        /*0098*/ 	.byte	0x04, 0x17
        /*009a*/ 	.short	(.L_27 - .L_26)
.L_26:
        /*009c*/ 	.word	0x00000000
        /*00a0*/ 	.short	0x0004
        /*00a2*/ 	.short	0x001c
        /*00a4*/ 	.byte	0x00, 0xf0, 0x11, 0x00


	//----- nvinfo : EIATTR_KPARAM_INFO
	.align		4
.L_27:
        /*00a8*/ 	.byte	0x04, 0x17
        /*00aa*/ 	.short	(.L_29 - .L_28)
.L_28:
        /*00ac*/ 	.word	0x00000000
        /*00b0*/ 	.short	0x0003
        /*00b2*/ 	.short	0x0018
        /*00b4*/ 	.byte	0x00, 0xf0, 0x11, 0x00


	//----- nvinfo : EIATTR_KPARAM_INFO
	.align		4
.L_29:
        /*00b8*/ 	.byte	0x04, 0x17
        /*00ba*/ 	.short	(.L_31 - .L_30)
.L_30:
        /*00bc*/ 	.word	0x00000000
        /*00c0*/ 	.short	0x0002
        /*00c2*/ 	.short	0x0010
        /*00c4*/ 	.byte	0x00, 0xf4, 0x21, 0x00


	//----- nvinfo : EIATTR_KPARAM_INFO
	.align		4
.L_31:
        /*00c8*/ 	.byte	0x04, 0x17
        /*00ca*/ 	.short	(.L_33 - .L_32)
.L_32:
        /*00cc*/ 	.word	0x00000000
        /*00d0*/ 	.short	0x0001
        /*00d2*/ 	.short	0x0008
        /*00d4*/ 	.byte	0x00, 0xf4, 0x21, 0x00


	//----- nvinfo : EIATTR_KPARAM_INFO
	.align		4
.L_33:
        /*00d8*/ 	.byte	0x04, 0x17
        /*00da*/ 	.short	(.L_35 - .L_34)
.L_34:
        /*00dc*/ 	.word	0x00000000
        /*00e0*/ 	.short	0x0000
        /*00e2*/ 	.short	0x0000
        /*00e4*/ 	.byte	0x00, 0xf4, 0x21, 0x00


	//----- nvinfo : EIATTR_SPARSE_MMA_MASK
	.align		4
.L_35:
        /*00e8*/ 	.byte	0x03, 0x50
        /*00ea*/ 	.short	0x0000


	//----- nvinfo : EIATTR_MAXREG_COUNT
	.align		4
        /*00ec*/ 	.byte	0x03, 0x1b
        /*00ee*/ 	.short	0x0080


	//----- nvinfo : EIATTR_NUM_BARRIERS
	.align		4
        /*00f0*/ 	.byte	0x02, 0x4c
        /*00f2*/ 	.byte	0x01
	.zero		1


	//----- nvinfo : EIATTR_MERCURY_ISA_VERSION
	.align		4
        /*00f4*/ 	.byte	0x03, 0x5f
        /*00f6*/ 	.short	0x0101


	//----- nvinfo : EIATTR_EXIT_INSTR_OFFSETS
	.align		4
        /*00f8*/ 	.byte	0x04, 0x1c
        /*00fa*/ 	.short	(.L_37 - .L_36)


	//   ....[0]....
.L_36:
        /*00fc*/ 	.word	0x00002360


	//   ....[1]....
        /*0100*/ 	.word	0x00002390


	//----- nvinfo : EIATTR_REQNTID
	.align		4
.L_37:
        /*0104*/ 	.byte	0x04, 0x10
        /*0106*/ 	.short	(.L_39 - .L_38)
.L_38:
        /*0108*/ 	.word	0x00000200
        /*010c*/ 	.word	0x00000001
        /*0110*/ 	.word	0x00000001


	//----- nvinfo : EIATTR_CBANK_PARAM_SIZE
	.align		4
.L_39:
        /*0114*/ 	.byte	0x03, 0x19
        /*0116*/ 	.short	0x0050


	//----- nvinfo : EIATTR_PARAM_CBANK
	.align		4
        /*0118*/ 	.byte	0x04, 0x0a
        /*011a*/ 	.short	(.L_41 - .L_40)
	.align		4
.L_40:
        /*011c*/ 	.word	index@(.nv.constant0.matmul_kernel)
        /*0120*/ 	.short	0x0210
        /*0122*/ 	.short	0x0050


	//----- nvinfo : EIATTR_SW_WAR
	.align		4
.L_41:
        /*0124*/ 	.byte	0x04, 0x36
        /*0126*/ 	.short	(.L_43 - .L_42)
.L_42:
        /*0128*/ 	.word	0x00000008
.L_43:


//--------------------- .nv.callgraph             --------------------------
	.section	.nv.callgraph,"",@"SHT_CUDA_CALLGRAPH"
	.align	4
	.sectionentsize	8
	.align		4
        /*0000*/ 	.word	0x00000000
	.align		4
        /*0004*/ 	.word	0xffffffff
	.align		4
        /*0008*/ 	.word	0x00000000
	.align		4
        /*000c*/ 	.word	0xfffffffe
	.align		4
        /*0010*/ 	.word	0x00000000
	.align		4
        /*0014*/ 	.word	0xfffffffd
	.align		4
        /*0018*/ 	.word	0x00000000
	.align		4
        /*001c*/ 	.word	0xfffffffc


//--------------------- .text.matmul_kernel       --------------------------
	.section	.text.matmul_kernel,"ax",@progbits
	.align	128
        .global         matmul_kernel
        .type           matmul_kernel,@function
        .size           matmul_kernel,(.L_x_3 - matmul_kernel)
        .other          matmul_kernel,@"STO_CUDA_ENTRY STV_DEFAULT"
matmul_kernel:
.text.matmul_kernel:
[----:B------:R-:W-:Y:S08]  /*0000*/  LDC R1, c[0x0][0x28] ;  /* 0x00000a00ff017b82 */ /* 0x000ff00000000800 */
[----:B------:R-:W0:Y:S01]  /*0010*/  LDC.64 R8, c[0x0][0x228] ;  /* 0x00008a00ff087b82 */ /* 0x000e220000000a00 */
[----:B------:R-:W1:Y:S01]  /*0020*/  S2R R5, SR_CTAID.X ;  /* 0x0000000000057919 */ /* 0x000e620000002500 */
[----:B------:R-:W-:Y:S01]  /*0030*/  ULDC.64 UR14, c[0x0][0x208] ;  /* 0x00008200000e7ab9 */ /* 0x000fe20000000a00 */
[----:B------:R-:W-:-:S02]  /*0040*/  CS2R R24, SRZ ;  /* 0x0000000000187805 */ /* 0x000fc4000001ff00 */
[----:B------:R-:W-:Y:S01]  /*0050*/  CS2R R26, SRZ ;  /* 0x00000000001a7805 */ /* 0x000fe2000001ff00 */
[----:B------:R-:W2:Y:S02]  /*0060*/  S2R R19, SR_TID.X ;  /* 0x0000000000137919 */ /* 0x000ea40000002100 */
[----:B------:R-:W3:Y:S08]  /*0070*/  LDC R50, c[0x0][0x230] ;  /* 0x00008c00ff327b82 */ /* 0x000ef00000000800 */
[----:B------:R-:W4:Y:S01]  /*0080*/  S2UR UR12, SR_CgaCtaId ;  /* 0x00000000000c79c3 */ /* 0x000f220000008800 */
[----:B0-----:R-:W-:-:S05]  /*0090*/  VIADD R0, R9, 0x7f ;  /* 0x0000007f09007836 */ /* 0x001fca0000000000 */
[----:B------:R-:W-:Y:S01]  /*00a0*/  SHF.R.S32.HI R3, RZ, 0x1f, R0 ;  /* 0x0000001fff037819 */ /* 0x000fe20000011400 */
[----:B---3--:R-:W-:-:S03]  /*00b0*/  VIADD R50, R50, 0x1f ;  /* 0x0000001f32327836 */ /* 0x008fc60000000000 */
[----:B------:R-:W-:Y:S02]  /*00c0*/  LEA.HI R3, R3, R0, RZ, 0x7 ;  /* 0x0000000003037211 */ /* 0x000fe400078f38ff */
[----:B-1----:R-:W-:Y:S02]  /*00d0*/  IABS R10, R5 ;  /* 0x00000005000a7213 */ /* 0x002fe40000000000 */
[----:B------:R-:W-:Y:S02]  /*00e0*/  SHF.R.S32.HI R3, RZ, 0x7, R3 ;  /* 0x00000007ff037819 */ /* 0x000fe40000011403 */
[----:B--2---:R-:W-:-:S03]  /*00f0*/  SHF.R.U32.HI R17, RZ, 0x6, R19 ;  /* 0x00000006ff117819 */ /* 0x004fc60000011613 */
[----:B------:R-:W-:Y:S01]  /*0100*/  IMAD.SHL.U32 R4, R3, 0x8, RZ ;  /* 0x0000000803047824 */ /* 0x000fe200078e00ff */
[----:B------:R-:W-:-:S04]  /*0110*/  SGXT.U32 R17, R17, 0x3 ;  /* 0x000000031111781a */ /* 0x000fc80000000000 */
[-C--:B------:R-:W-:Y:S02]  /*0120*/  IABS R7, R4.reuse ;  /* 0x0000000400077213 */ /* 0x080fe40000000000 */
[----:B------:R-:W-:Y:S02]  /*0130*/  IABS R12, R4 ;  /* 0x00000004000c7213 */ /* 0x000fe40000000000 */
[----:B------:R-:W0:Y:S08]  /*0140*/  I2F.RP R0, R7 ;  /* 0x0000000700007306 */ /* 0x000e300000209400 */
[----:B0-----:R-:W0:Y:S02]  /*0150*/  MUFU.RCP R0, R0 ;  /* 0x0000000000007308 */ /* 0x001e240000001000 */
[----:B0-----:R-:W-:-:S02]  /*0160*/  VIADD R2, R0, 0xffffffe ;  /* 0x0ffffffe00027836 */ /* 0x001fc40000000000 */
[----:B------:R-:W-:-:S04]  /*0170*/  IMAD.MOV R0, RZ, RZ, -R12 ;  /* 0x000000ffff007224 */ /* 0x000fc800078e0a0c */
[----:B------:R0:W1:Y:S02]  /*0180*/  F2I.FTZ.U32.TRUNC.NTZ R3, R2 ;  /* 0x0000000200037305 */ /* 0x000064000021f000 */
[----:B0-----:R-:W-:Y:S02]  /*0190*/  IMAD.MOV.U32 R2, RZ, RZ, RZ ;  /* 0x000000ffff027224 */ /* 0x001fe400078e00ff */
[----:B-1----:R-:W-:-:S04]  /*01a0*/  IMAD.MOV R6, RZ, RZ, -R3 ;  /* 0x000000ffff067224 */ /* 0x002fc800078e0a03 */
[----:B------:R-:W-:Y:S02]  /*01b0*/  IMAD R11, R6, R7, RZ ;  /* 0x00000007060b7224 */ /* 0x000fe400078e02ff */
[----:B------:R-:W-:Y:S02]  /*01c0*/  IMAD.MOV.U32 R6, RZ, RZ, R10 ;  /* 0x000000ffff067224 */ /* 0x000fe400078e000a */
[----:B------:R-:W-:-:S06]  /*01d0*/  IMAD.HI.U32 R3, R3, R11, R2 ;  /* 0x0000000b03037227 */ /* 0x000fcc00078e0002 */
[----:B------:R-:W-:-:S04]  /*01e0*/  IMAD.HI.U32 R3, R3, R6, RZ ;  /* 0x0000000603037227 */ /* 0x000fc800078e00ff */
[----:B------:R-:W-:-:S05]  /*01f0*/  IMAD R0, R3, R0, R6 ;  /* 0x0000000003007224 */ /* 0x000fca00078e0206 */
[----:B------:R-:W-:-:S13]  /*0200*/  ISETP.GT.U32.AND P1, PT, R7, R0, PT ;  /* 0x000000000700720c */ /* 0x000fda0003f24070 */
[----:B------:R-:W-:Y:S02]  /*0210*/  @!P1 IMAD.IADD R0, R0, 0x1, -R7 ;  /* 0x0000000100009824 */ /* 0x000fe400078e0a07 */
[----:B------:R-:W-:Y:S01]  /*0220*/  @!P1 VIADD R3, R3, 0x1 ;  /* 0x0000000103039836 */ /* 0x000fe20000000000 */
[----:B------:R-:W-:Y:S02]  /*0230*/  ISETP.NE.AND P1, PT, R4, RZ, PT ;  /* 0x000000ff0400720c */ /* 0x000fe40003f25270 */
[----:B------:R-:W-:Y:S02]  /*0240*/  ISETP.GE.U32.AND P0, PT, R0, R7, PT ;  /* 0x000000070000720c */ /* 0x000fe40003f06070 */
[----:B------:R-:W-:-:S04]  /*0250*/  LOP3.LUT R0, R5, R4, RZ, 0x3c, !PT ;  /* 0x0000000405007212 */ /* 0x000fc800078e3cff */
[----:B------:R-:W-:Y:S01]  /*0260*/  ISETP.GE.AND P2, PT, R0, RZ, PT ;  /* 0x000000ff0000720c */ /* 0x000fe20003f46270 */
[----:B------:R-:W-:-:S06]  /*0270*/  VIADD R0, R8, 0x3f ;  /* 0x0000003f08007836 */ /* 0x000fcc0000000000 */
[----:B------:R-:W-:-:S04]  /*0280*/  @P0 VIADD R3, R3, 0x1 ;  /* 0x0000000103030836 */ /* 0x000fc80000000000 */
[----:B------:R-:W-:Y:S01]  /*0290*/  IMAD.MOV.U32 R2, RZ, RZ, R3 ;  /* 0x000000ffff027224 */ /* 0x000fe200078e0003 */
[----:B------:R-:W-:-:S03]  /*02a0*/  SHF.R.S32.HI R3, RZ, 0x1f, R0 ;  /* 0x0000001fff037819 */ /* 0x000fc60000011400 */
[----:B------:R-:W-:Y:S01]  /*02b0*/  @!P2 IMAD.MOV R2, RZ, RZ, -R2 ;  /* 0x000000ffff02a224 */ /* 0x000fe200078e0a02 */
[----:B------:R-:W-:Y:S02]  /*02c0*/  @!P1 LOP3.LUT R2, RZ, R4, RZ, 0x33, !PT ;  /* 0x00000004ff029212 */ /* 0x000fe400078e33ff */
[----:B------:R-:W-:-:S03]  /*02d0*/  LEA.HI R3, R3, R0, RZ, 0x6 ;  /* 0x0000000003037211 */ /* 0x000fc600078f30ff */
[----:B------:R-:W-:Y:S02]  /*02e0*/  IMAD.SHL.U32 R6, R2, 0x8, RZ ;  /* 0x0000000802067824 */ /* 0x000fe400078e00ff */
[----:B------:R-:W-:-:S03]  /*02f0*/  IMAD.MOV R2, RZ, RZ, -R2 ;  /* 0x000000ffff027224 */ /* 0x000fc600078e0a02 */
[----:B------:R-:W-:Y:S01]  /*0300*/  LEA.HI.SX32 R3, R3, -R6, 0x1a ;  /* 0x8000000603037211 */ /* 0x000fe200078fd2ff */
[----:B------:R-:W-:-:S03]  /*0310*/  IMAD R13, R4, R2, R5 ;  /* 0x00000002040d7224 */ /* 0x000fc600078e0205 */
[----:B------:R-:W-:-:S04]  /*0320*/  VIMNMX R10, R3, 0x8, PT ;  /* 0x00000008030a7848 */ /* 0x000fc80003fe0100 */
[-C--:B------:R-:W-:Y:S02]  /*0330*/  IABS R7, R10.reuse ;  /* 0x0000000a00077213 */ /* 0x080fe40000000000 */
[----:B------:R-:W-:Y:S02]  /*0340*/  IABS R4, R10 ;  /* 0x0000000a00047213 */ /* 0x000fe40000000000 */
[----:B------:R-:W0:Y:S01]  /*0350*/  I2F.RP R0, R7 ;  /* 0x0000000700007306 */ /* 0x000e220000209400 */
[C---:B------:R-:W-:Y:S02]  /*0360*/  R2UR UR5, R10.reuse ;  /* 0x000000000a0572ca */ /* 0x040fe400000e0000 */
[----:B------:R-:W-:-:S11]  /*0370*/  R2UR UR6, R10 ;  /* 0x000000000a0672ca */ /* 0x000fd600000e0000 */
[----:B------:R-:W-:Y:S01]  /*0380*/  UISETP.NE.AND UP0, UPT, UR5, URZ, UPT ;  /* 0x0000003f0500728c */ /* 0x000fe2000bf05270 */
[----:B0-----:R-:W0:Y:S02]  /*0390*/  MUFU.RCP R0, R0 ;  /* 0x0000000000007308 */ /* 0x001e240000001000 */
[----:B0-----:R-:W-:Y:S02]  /*03a0*/  VIADD R3, R0, 0xffffffe ;  /* 0x0ffffffe00037836 */ /* 0x001fe40000000000 */
[----:B------:R-:W-:-:S04]  /*03b0*/  IMAD.MOV R0, RZ, RZ, -R4 ;  /* 0x000000ffff007224 */ /* 0x000fc800078e0a04 */
[----:B------:R-:W0:Y:S02]  /*03c0*/  F2I.FTZ.U32.TRUNC.NTZ R3, R3 ;  /* 0x0000000300037305 */ /* 0x000e24000021f000 */
[----:B0-----:R-:W-:-:S04]  /*03d0*/  IMAD.MOV R11, RZ, RZ, -R3 ;  /* 0x000000ffff0b7224 */ /* 0x001fc800078e0a03 */
[----:B------:R-:W-:Y:S01]  /*03e0*/  IMAD.MOV.U32 R2, RZ, RZ, R11 ;  /* 0x000000ffff027224 */ /* 0x000fe200078e000b */
[----:B------:R-:W-:-:S03]  /*03f0*/  IABS R11, R13 ;  /* 0x0000000d000b7213 */ /* 0x000fc60000000000 */
[----:B------:R-:W-:Y:S02]  /*0400*/  IMAD R5, R2, R7, RZ ;  /* 0x0000000702057224 */ /* 0x000fe400078e02ff */
[----:B------:R-:W-:-:S04]  /*0410*/  IMAD.MOV.U32 R2, RZ, RZ, RZ ;  /* 0x000000ffff027224 */ /* 0x000fc800078e00ff */
[----:B------:R-:W-:Y:S01]  /*0420*/  IMAD.HI.U32 R2, R3, R5, R2 ;  /* 0x0000000503027227 */ /* 0x000fe200078e0002 */
[----:B------:R-:W-:Y:S02]  /*0430*/  LOP3.LUT R3, R19, 0x3f, RZ, 0xc0, !PT ;  /* 0x0000003f13037812 */ /* 0x000fe400078ec0ff */
[----:B------:R-:W-:-:S03]  /*0440*/  CS2R R4, SRZ ;  /* 0x0000000000047805 */ /* 0x000fc6000001ff00 */
[----:B------:R-:W-:-:S04]  /*0450*/  IMAD.HI.U32 R2, R2, R11, RZ ;  /* 0x0000000b02027227 */ /* 0x000fc800078e00ff */
[----:B------:R-:W-:-:S05]  /*0460*/  IMAD R0, R2, R0, R11 ;  /* 0x0000000002007224 */ /* 0x000fca00078e020b */
[----:B------:R-:W-:-:S13]  /*0470*/  ISETP.GT.U32.AND P1, PT, R7, R0, PT ;  /* 0x000000000700720c */ /* 0x000fda0003f24070 */
[----:B------:R-:W-:Y:S02]  /*0480*/  @!P1 IMAD.IADD R0, R0, 0x1, -R7 ;  /* 0x0000000100009824 */ /* 0x000fe400078e0a07 */
[----:B------:R-:W-:-:S03]  /*0490*/  @!P1 VIADD R2, R2, 0x1 ;  /* 0x0000000102029836 */ /* 0x000fc60000000000 */
[----:B------:R-:W-:Y:S02]  /*04a0*/  ISETP.GE.U32.AND P0, PT, R0, R7, PT ;  /* 0x000000070000720c */ /* 0x000fe40003f06070 */
[----:B------:R-:W-:-:S04]  /*04b0*/  LOP3.LUT R0, R13, R10, RZ, 0x3c, !PT ;  /* 0x0000000a0d007212 */ /* 0x000fc800078e3cff */
[----:B------:R-:W-:-:S07]  /*04c0*/  ISETP.GE.AND P2, PT, R0, RZ, PT ;  /* 0x000000ff0000720c */ /* 0x000fce0003f46270 */
[----:B------:R-:W-:Y:S01]  /*04d0*/  @P0 VIADD R2, R2, 0x1 ;  /* 0x0000000102020836 */ /* 0x000fe20000000000 */
[----:B------:R-:W-:-:S05]  /*04e0*/  ISETP.GE.AND P0, PT, R50, 0x20, PT ;  /* 0x000000203200780c */ /* 0x000fca0003f06270 */
[----:B------:R-:W-:-:S05]  /*04f0*/  @!P2 IMAD.MOV R2, RZ, RZ, -R2 ;  /* 0x000000ffff02a224 */ /* 0x000fca00078e0a02 */
[----:B------:R-:W-:-:S09]  /*0500*/  R2UR UR4, R2 ;  /* 0x00000000020472ca */ /* 0x000fd200000e0000 */
[----:B------:R-:W-:-:S04]  /*0510*/  @!UP0 ULOP3.LUT UR4, URZ, UR6, URZ, 0x33, !UPT ;  /* 0x000000063f048292 */ /* 0x000fc8000f8e333f */
[----:B------:R-:W-:Y:S02]  /*0520*/  UIADD3 UR5, -UR4, URZ, URZ ;  /* 0x0000003f04057290 */ /* 0x000fe4000fffe13f */
[----:B------:R-:W-:-:S04]  /*0530*/  USHF.L.U32 UR13, UR4, 0x7, URZ ;  /* 0x00000007040d7899 */ /* 0x000fc8000800063f */
[----:B------:R-:W-:Y:S01]  /*0540*/  IMAD R0, R10, UR5, R13 ;  /* 0x000000050a007c24 */ /* 0x000fe2000f8e020d */
[----:B------:R-:W-:Y:S02]  /*0550*/  UMOV UR5, 0x400 ;  /* 0x0000040000057882 */ /* 0x000fe40000000000 */
[----:B----4-:R-:W-:Y:S01]  /*0560*/  ULEA UR12, UR12, UR5, 0x18 ;  /* 0x000000050c0c7291 */ /* 0x010fe2000f8ec03f */
[----:B------:R-:W-:Y:S01]  /*0570*/  IMAD.IADD R0, R6, 0x1, R0 ;  /* 0x0000000106007824 */ /* 0x000fe200078e0200 */
[----:B------:R-:W-:-:S03]  /*0580*/  CS2R R6, SRZ ;  /* 0x0000000000067805 */ /* 0x000fc6000001ff00 */
[----:B------:R-:W-:Y:S01]  /*0590*/  IMAD R18, R0, 0x40, R3 ;  /* 0x0000004000127824 */ /* 0x000fe200078e0203 */
[----:B------:R-:W-:Y:S06]  /*05a0*/  @!P0 BRA `(.L_x_0) ;  /* 0x0000001400408947 */ /* 0x000fec0003800000 */
[----:B------:R-:W-:Y:S01]  /*05b0*/  IABS R0, R8 ;  /* 0x0000000800007213 */ /* 0x000fe20000000000 */
[----:B------:R-:W0:Y:S01]  /*05c0*/  LDC.64 R56, c[0x0][0x218] ;  /* 0x00008600ff387b82 */ /* 0x000e220000000a00 */
[----:B------:R-:W-:Y:S02]  /*05d0*/  IABS R2, R9 ;  /* 0x0000000900027213 */ /* 0x000fe40000000000 */
[----:B------:R-:W-:Y:S01]  /*05e0*/  CS2R R30, SRZ ;  /* 0x00000000001e7805 */ /* 0x000fe2000001ff00 */
[----:B------:R-:W1:Y:S01]  /*05f0*/  I2F.RP R10, R0 ;  /* 0x00000000000a7306 */ /* 0x000e620000209400 */
[----:B------:R-:W-:Y:S02]  /*0600*/  SHF.R.U32.HI R11, RZ, 0x5, R19 ;  /* 0x00000005ff0b7819 */ /* 0x000fe40000011613 */
[----:B------:R-:W-:Y:S02]  /*0610*/  CS2R R32, SRZ ;  /* 0x0000000000207805 */ /* 0x000fe4000001ff00 */
[----:B------:R-:W-:-:S02]  /*0620*/  IABS R15, R18 ;  /* 0x00000012000f7213 */ /* 0x000fc40000000000 */
[----:B------:R-:W-:Y:S02]  /*0630*/  CS2R R34, SRZ ;  /* 0x0000000000227805 */ /* 0x000fe4000001ff00 */
[----:B------:R-:W-:Y:S01]  /*0640*/  R2UR UR17, R11 ;  /* 0x000000000b1172ca */ /* 0x000fe200000e0000 */
[----:B------:R-:W2:Y:S01]  /*0650*/  LDC R42, c[0x0][0x238] ;  /* 0x00008e00ff2a7b82 */ /* 0x000ea20000000800 */
[----:B------:R-:W-:Y:S01]  /*0660*/  SHF.R.U32.HI R29, RZ, 0x2, R19 ;  /* 0x00000002ff1d7819 */ /* 0x000fe20000011613 */
[----:B------:R-:W3:Y:S01]  /*0670*/  I2F.RP R3, R2 ;  /* 0x0000000200037306 */ /* 0x000ee20000209400 */
[----:B------:R-:W-:Y:S02]  /*0680*/  LOP3.LUT R46, R19, 0x1f, RZ, 0xc0, !PT ;  /* 0x0000001f132e7812 */ /* 0x000fe400078ec0ff */
[----:B------:R-:W-:Y:S02]  /*0690*/  CS2R R36, SRZ ;  /* 0x0000000000247805 */ /* 0x000fe4000001ff00 */
[----:B------:R-:W-:Y:S01]  /*06a0*/  CS2R R38, SRZ ;  /* 0x0000000000267805 */ /* 0x000fe2000001ff00 */
[----:B------:R-:W-:-:S02]  /*06b0*/  ULDC UR16, c[0x0][0x230] ;  /* 0x00008c0000107ab9 */ /* 0x000fc40000000800 */
[----:B-1----:R-:W1:Y:S02]  /*06c0*/  MUFU.RCP R10, R10 ;  /* 0x0000000a000a7308 */ /* 0x002e640000001000 */
[----:B------:R-:W-:Y:S02]  /*06d0*/  UIADD3 UR4, UR13, UR17, URZ ;  /* 0x000000110d047290 */ /* 0x000fe4000fffe03f */
[----:B------:R-:W-:Y:S02]  /*06e0*/  ULOP3.LUT UR11, UR13, 0xf, UR17, 0xf8, !UPT ;  /* 0x0000000f0d0b7892 */ /* 0x000fe4000f8ef811 */
[----:B------:R-:W-:Y:S02]  /*06f0*/  UIADD3 UR5, UR4, 0x70, URZ ;  /* 0x0000007004057890 */ /* 0x000fe4000fffe03f */
[----:B---3--:R-:W3:Y:S01]  /*0700*/  MUFU.RCP R3, R3 ;  /* 0x0000000300037308 */ /* 0x008ee20000001000 */
[----:B------:R-:W-:Y:S02]  /*0710*/  ULOP3.LUT UR6, UR11, 0x60, URZ, 0xfc, !UPT ;  /* 0x000000600b067892 */ /* 0x000fe4000f8efc3f */
[----:B------:R-:W-:-:S02]  /*0720*/  UIADD3 UR7, UR4, 0x50, URZ ;  /* 0x0000005004077890 */ /* 0x000fc4000fffe03f */
[----:B------:R-:W-:Y:S01]  /*0730*/  ULOP3.LUT UR8, UR11, 0x40, URZ, 0xfc, !UPT ;  /* 0x000000400b087892 */ /* 0x000fe2000f8efc3f */
[----:B--2---:R-:W-:Y:S01]  /*0740*/  IMAD R59, R17, R42, RZ ;  /* 0x0000002a113b7224 */ /* 0x004fe200078e02ff */
[----:B------:R-:W-:Y:S01]  /*0750*/  ULOP3.LUT UR10, UR11, 0x20, URZ, 0xfc, !UPT ;  /* 0x000000200b0a7892 */ /* 0x000fe2000f8efc3f */
[----:B-1----:R-:W-:Y:S01]  /*0760*/  VIADD R6, R10, 0xffffffe ;  /* 0x0ffffffe0a067836 */ /* 0x002fe20000000000 */
[----:B------:R-:W-:Y:S01]  /*0770*/  UIADD3 UR9, UR4, 0x30, URZ ;  /* 0x0000003004097890 */ /* 0x000fe2000fffe03f */
[----:B------:R-:W-:Y:S01]  /*0780*/  IMAD.U32 R10, RZ, RZ, UR11 ;  /* 0x0000000bff0a7e24 */ /* 0x000fe2000f8e00ff */
[----:B------:R-:W-:Y:S01]  /*0790*/  UIADD3 UR4, UR4, 0x10, URZ ;  /* 0x0000001004047890 */ /* 0x000fe2000fffe03f */
[----:B------:R1:W2:Y:S03]  /*07a0*/  F2I.FTZ.U32.TRUNC.NTZ R7, R6 ;  /* 0x0000000600077305 */ /* 0x0002a6000021f000 */
[----:B------:R-:W-:Y:S01]  /*07b0*/  IABS R25, R10 ;  /* 0x0000000a00197213 */ /* 0x000fe20000000000 */
[----:B---3--:R-:W-:-:S02]  /*07c0*/  VIADD R4, R3, 0xffffffe ;  /* 0x0ffffffe03047836 */ /* 0x008fc40000000000 */
[----:B------:R-:W-:Y:S02]  /*07d0*/  IMAD.U32 R10, RZ, RZ, UR10 ;  /* 0x0000000aff0a7e24 */ /* 0x000fe4000f8e00ff */
[----:B------:R3:W4:Y:S01]  /*07e0*/  F2I.FTZ.U32.TRUNC.NTZ R5, R4 ;  /* 0x0000000400057305 */ /* 0x000722000021f000 */
[----:B-1----:R-:W-:Y:S02]  /*07f0*/  IMAD.MOV.U32 R6, RZ, RZ, RZ ;  /* 0x000000ffff067224 */ /* 0x002fe400078e00ff */
[----:B------:R-:W-:Y:S01]  /*0800*/  IABS R21, R10 ;  /* 0x0000000a00157213 */ /* 0x000fe20000000000 */
[----:B------:R-:W-:Y:S02]  /*0810*/  IMAD.U32 R12, RZ, RZ, UR4 ;  /* 0x00000004ff0c7e24 */ /* 0x000fe4000f8e00ff */
[----:B--2---:R-:W-:Y:S02]  /*0820*/  IMAD.MOV R13, RZ, RZ, -R7 ;  /* 0x000000ffff0d7224 */ /* 0x004fe400078e0a07 */
[----:B---3--:R-:W-:Y:S01]  /*0830*/  IMAD.MOV.U32 R4, RZ, RZ, RZ ;  /* 0x000000ffff047224 */ /* 0x008fe200078e00ff */
[----:B------:R-:W-:Y:S01]  /*0840*/  IABS R23, R12 ;  /* 0x0000000c00177213 */ /* 0x000fe20000000000 */
[----:B------:R-:W-:-:S02]  /*0850*/  IMAD R3, R13, R0, RZ ;  /* 0x000000000d037224 */ /* 0x000fc400078e02ff */
[----:B----4-:R-:W-:Y:S02]  /*0860*/  IMAD.MOV R11, RZ, RZ, -R5 ;  /* 0x000000ffff0b7224 */ /* 0x010fe400078e0a05 */
[----:B------:R-:W-:-:S04]  /*0870*/  IMAD.HI.U32 R6, R7, R3, R6 ;  /* 0x0000000307067227 */ /* 0x000fc800078e0006 */
[----:B------:R-:W-:Y:S02]  /*0880*/  IMAD R3, R11, R2, RZ ;  /* 0x000000020b037224 */ /* 0x000fe400078e02ff */
[----:B------:R-:W-:Y:S02]  /*0890*/  IMAD.U32 R7, RZ, RZ, UR5 ;  /* 0x00000005ff077e24 */ /* 0x000fe4000f8e00ff */
[----:B------:R-:W-:-:S03]  /*08a0*/  IMAD.HI.U32 R4, R5, R3, R4 ;  /* 0x0000000305047227 */ /* 0x000fc600078e0004 */
[----:B------:R-:W-:Y:S01]  /*08b0*/  IABS R5, R7 ;  /* 0x0000000700057213 */ /* 0x000fe20000000000 */
[----:B------:R-:W-:Y:S02]  /*08c0*/  IMAD.U32 R3, RZ, RZ, UR6 ;  /* 0x00000006ff037e24 */ /* 0x000fe4000f8e00ff */
[----:B------:R-:W-:Y:S02]  /*08d0*/  IMAD.U32 R7, RZ, RZ, UR7 ;  /* 0x00000007ff077e24 */ /* 0x000fe4000f8e00ff */
[----:B------:R-:W-:Y:S01]  /*08e0*/  IMAD.HI.U32 R6, R6, R15, RZ ;  /* 0x0000000f06067227 */ /* 0x000fe200078e00ff */
[----:B------:R-:W-:Y:S02]  /*08f0*/  IABS R11, R3 ;  /* 0x00000003000b7213 */ /* 0x000fe40000000000 */
[----:B------:R-:W-:Y:S01]  /*0900*/  IABS R13, R7 ;  /* 0x00000007000d7213 */ /* 0x000fe20000000000 */
[----:B------:R-:W-:-:S04]  /*0910*/  IMAD.HI.U32 R3, R4, R5, RZ ;  /* 0x0000000504037227 */ /* 0x000fc800078e00ff */
[----:B------:R-:W-:Y:S02]  /*0920*/  IMAD.MOV R7, RZ, RZ, -R3 ;  /* 0x000000ffff077224 */ /* 0x000fe400078e0a03 */
[----:B------:R-:W-:Y:S02]  /*0930*/  IMAD.MOV R6, RZ, RZ, -R6 ;  /* 0x000000ffff067224 */ /* 0x000fe400078e0a06 */
[----:B------:R-:W-:-:S04]  /*0940*/  IMAD.HI.U32 R3, R4, R11, RZ ;  /* 0x0000000b04037227 */ /* 0x000fc800078e00ff */
[----:B------:R-:W-:Y:S02]  /*0950*/  IMAD R20, R0, R6, R15 ;  /* 0x0000000600147224 */ /* 0x000fe400078e020f */
[----:B------:R-:W-:Y:S02]  /*0960*/  IMAD.MOV R3, RZ, RZ, -R3 ;  /* 0x000000ffff037224 */ /* 0x000fe400078e0a03 */
[----:B------:R-:W-:Y:S01]  /*0970*/  IMAD.HI.U32 R6, R4, R13, RZ ;  /* 0x0000000d04067227 */ /* 0x000fe200078e00ff */
[----:B------:R-:W-:-:S03]  /*0980*/  ISETP.GT.U32.AND P0, PT, R0, R20, PT ;  /* 0x000000140000720c */ /* 0x000fc60003f04070 */
[C---:B------:R-:W-:Y:S02]  /*0990*/  IMAD R5, R2.reuse, R7, R5 ;  /* 0x0000000702057224 */ /* 0x040fe400078e0205 */
[C---:B------:R-:W-:Y:S02]  /*09a0*/  IMAD R7, R2.reuse, R3, R11 ;  /* 0x0000000302077224 */ /* 0x040fe400078e020b */
[----:B------:R-:W-:Y:S01]  /*09b0*/  IMAD.MOV R6, RZ, RZ, -R6 ;  /* 0x000000ffff067224 */ /* 0x000fe200078e0a06 */
[C---:B------:R-:W-:Y:S01]  /*09c0*/  ISETP.GT.U32.AND P6, PT, R2.reuse, R5, PT ;  /* 0x000000050200720c */ /* 0x040fe20003fc4070 */
[----:B------:R-:W-:Y:S01]  /*09d0*/  IMAD.U32 R3, RZ, RZ, UR8 ;  /* 0x00000008ff037e24 */ /* 0x000fe2000f8e00ff */
[C---:B------:R-:W-:Y:S01]  /*09e0*/  ISETP.GT.U32.AND P4, PT, R2.reuse, R7, PT ;  /* 0x000000070200720c */ /* 0x040fe20003f84070 */
[----:B------:R-:W-:Y:S02]  /*09f0*/  IMAD R11, R2, R6, R13 ;  /* 0x00000006020b7224 */ /* 0x000fe400078e020d */
[----:B------:R-:W-:Y:S01]  /*0a00*/  IMAD.U32 R6, RZ, RZ, UR9 ;  /* 0x00000009ff067e24 */ /* 0x000fe2000f8e00ff */
[----:B------:R-:W-:Y:S01]  /*0a10*/  IABS R13, R3 ;  /* 0x00000003000d7213 */ /* 0x000fe20000000000 */
[----:B------:R-:W-:Y:S01]  /*0a20*/  IMAD.HI.U32 R10, R4, R21, RZ ;  /* 0x00000015040a7227 */ /* 0x000fe200078e00ff */
[----:B------:R-:W-:-:S02]  /*0a30*/  ISETP.GT.U32.AND P5, PT, R2, R11, PT ;  /* 0x0000000b0200720c */ /* 0x000fc40003fa4070 */
[----:B------:R-:W-:Y:S01]  /*0a40*/  IABS R15, R6 ;  /* 0x00000006000f7213 */ /* 0x000fe20000000000 */
[----:B------:R-:W-:-:S04]  /*0a50*/  IMAD.HI.U32 R3, R4, R13, RZ ;  /* 0x0000000d04037227 */ /* 0x000fc800078e00ff */
[----:B------:R-:W-:Y:S02]  /*0a60*/  IMAD.MOV R3, RZ, RZ, -R3 ;  /* 0x000000ffff037224 */ /* 0x000fe400078e0a03 */
[----:B------:R-:W-:-:S04]  /*0a70*/  IMAD.HI.U32 R6, R4, R15, RZ ;  /* 0x0000000f04067227 */ /* 0x000fc800078e00ff */
[----:B------:R-:W-:Y:S02]  /*0a80*/  IMAD.MOV R10, RZ, RZ, -R10 ;  /* 0x000000ffff0a7224 */ /* 0x000fe400078e0a0a */
[C---:B------:R-:W-:Y:S01]  /*0a90*/  IMAD R13, R2.reuse, R3, R13 ;  /* 0x00000003020d7224 */ /* 0x040fe200078e020d */
[----:B------:R-:W-:Y:S01]  /*0aa0*/  SHF.R.S32.HI R3, RZ, 0x1f, R50 ;  /* 0x0000001fff037819 */ /* 0x000fe20000011432 */
[----:B------:R-:W-:Y:S02]  /*0ab0*/  IMAD.MOV R6, RZ, RZ, -R6 ;  /* 0x000000ffff067224 */ /* 0x000fe400078e0a06 */
[C---:B------:R-:W-:Y:S01]  /*0ac0*/  IMAD R21, R2.reuse, R10, R21 ;  /* 0x0000000a02157224 */ /* 0x040fe200078e0215 */
[----:B------:R-:W-:Y:S01]  /*0ad0*/  ISETP.GT.U32.AND P1, PT, R2, R13, PT ;  /* 0x0000000d0200720c */ /* 0x000fe20003f24070 */
[----:B------:R-:W-:Y:S01]  /*0ae0*/  @!P0 IMAD.IADD R20, R20, 0x1, -R0 ;  /* 0x0000000114148824 */ /* 0x000fe200078e0a00 */
[----:B------:R-:W-:Y:S01]  /*0af0*/  LEA.HI R50, R3, R50, RZ, 0x5 ;  /* 0x0000003203327211 */ /* 0x000fe200078f28ff */
[C---:B------:R-:W-:Y:S01]  /*0b00*/  IMAD R15, R2.reuse, R6, R15 ;  /* 0x00000006020f7224 */ /* 0x040fe200078e020f */
[----:B------:R-:W-:Y:S01]  /*0b10*/  ISETP.GT.U32.AND P3, PT, R2, R21, PT ;  /* 0x000000150200720c */ /* 0x000fe20003f64070 */
[----:B------:R-:W-:Y:S01]  /*0b20*/  IMAD.HI.U32 R12, R4, R23, RZ ;  /* 0x00000017040c7227 */ /* 0x000fe200078e00ff */
[----:B------:R-:W-:-:S02]  /*0b30*/  ISETP.GT.U32.AND P0, PT, R0, R20, PT ;  /* 0x000000140000720c */ /* 0x000fc40003f04070 */
[----:B------:R-:W-:Y:S01]  /*0b40*/  ISETP.GT.U32.AND P2, PT, R2, R15, PT ;  /* 0x0000000f0200720c */ /* 0x000fe20003f44070 */
[----:B------:R-:W-:Y:S01]  /*0b50*/  IMAD.MOV R12, RZ, RZ, -R12 ;  /* 0x000000ffff0c7224 */ /* 0x000fe200078e0a0c */
[----:B------:R-:W-:Y:S01]  /*0b60*/  SHF.R.S32.HI R50, RZ, 0x5, R50 ;  /* 0x00000005ff327819 */ /* 0x000fe20000011432 */
[----:B------:R-:W-:-:S04]  /*0b70*/  IMAD.HI.U32 R4, R4, R25, RZ ;  /* 0x0000001904047227 */ /* 0x000fc800078e00ff */
[C---:B------:R-:W-:Y:S02]  /*0b80*/  IMAD R23, R2.reuse, R12, R23 ;  /* 0x0000000c02177224 */ /* 0x040fe400078e0217 */
[----:B------:R-:W-:Y:S02]  /*0b90*/  @!P1 IMAD.IADD R13, R13, 0x1, -R2 ;  /* 0x000000010d0d9824 */ /* 0x000fe400078e0a02 */
[----:B------:R-:W-:Y:S02]  /*0ba0*/  IMAD.MOV R4, RZ, RZ, -R4 ;  /* 0x000000ffff047224 */ /* 0x000fe400078e0a04 */
[--C-:B------:R-:W-:Y:S01]  /*0bb0*/  @!P6 IMAD.IADD R5, R5, 0x1, -R2.reuse ;  /* 0x000000010505e824 */ /* 0x100fe200078e0a02 */
[C---:B------:R-:W-:Y:S01]  /*0bc0*/  ISETP.GT.U32.AND P6, PT, R2.reuse, R23, PT ;  /* 0x000000170200720c */ /* 0x040fe20003fc4070 */
[--C-:B------:R-:W-:Y:S02]  /*0bd0*/  @!P5 IMAD.IADD R11, R11, 0x1, -R2.reuse ;  /* 0x000000010b0bd824 */ /* 0x100fe400078e0a02 */
[----:B------:R-:W-:Y:S01]  /*0be0*/  @!P3 IMAD.IADD R21, R21, 0x1, -R2 ;  /* 0x000000011515b824 */ /* 0x000fe200078e0a02 */
[C---:B------:R-:W-:Y:S01]  /*0bf0*/  ISETP.GT.U32.AND P3, PT, R2.reuse, R13, PT ;  /* 0x0000000d0200720c */ /* 0x040fe20003f64070 */
[C---:B------:R-:W-:Y:S01]  /*0c00*/  IMAD R25, R2.reuse, R4, R25 ;  /* 0x0000000402197224 */ /* 0x040fe200078e0219 */
[----:B------:R-:W-:Y:S01]  /*0c10*/  ISETP.GT.U32.AND P5, PT, R2, R5, PT ;  /* 0x000000050200720c */ /* 0x000fe20003fa4070 */
[----:B------:R-:W-:Y:S01]  /*0c20*/  @!P0 IMAD.IADD R20, R20, 0x1, -R0 ;  /* 0x0000000114148824 */ /* 0x000fe200078e0a00 */
[----:B------:R-:W-:Y:S01]  /*0c30*/  ISETP.GE.AND P0, PT, R18, RZ, PT ;  /* 0x000000ff1200720c */ /* 0x000fe20003f06270 */
[--C-:B------:R-:W-:Y:S01]  /*0c40*/  @!P2 IMAD.IADD R15, R15, 0x1, -R2.reuse ;  /* 0x000000010f0fa824 */ /* 0x100fe200078e0a02 */
[C---:B------:R-:W-:Y:S01]  /*0c50*/  ISETP.GT.U32.AND P2, PT, R2.reuse, R11, PT ;  /* 0x0000000b0200720c */ /* 0x040fe20003f44070 */
[--C-:B------:R-:W-:Y:S01]  /*0c60*/  @!P4 IMAD.IADD R7, R7, 0x1, -R2.reuse ;  /* 0x000000010707c824 */ /* 0x100fe200078e0a02 */
[C---:B------:R-:W-:Y:S01]  /*0c70*/  ISETP.GT.U32.AND P4, PT, R2.reuse, R25, PT ;  /* 0x000000190200720c */ /* 0x040fe20003f84070 */
[--C-:B------:R-:W-:Y:S01]  /*0c80*/  @!P6 IMAD.IADD R23, R23, 0x1, -R2.reuse ;  /* 0x000000011717e824 */ /* 0x100fe200078e0a02 */
[C---:B------:R-:W-:Y:S01]  /*0c90*/  LOP3.LUT R0, R19.reuse, 0x1c0, RZ, 0xc0, !PT ;  /* 0x000001c013007812 */ /* 0x040fe200078ec0ff */
[----:B------:R-:W-:Y:S01]  /*0ca0*/  IMAD.SHL.U32 R4, R19, 0x2, RZ ;  /* 0x0000000213047824 */ /* 0x000fe200078e00ff */
[C---:B------:R-:W-:Y:S01]  /*0cb0*/  ISETP.GT.U32.AND P1, PT, R2.reuse, R7, PT ;  /* 0x000000070200720c */ /* 0x040fe20003f24070 */
[--C-:B------:R-:W-:Y:S01]  /*0cc0*/  @!P3 IMAD.IADD R13, R13, 0x1, -R2.reuse ;  /* 0x000000010d0db824 */ /* 0x100fe200078e0a02 */
[----:B------:R-:W-:Y:S01]  /*0cd0*/  ISETP.LE.AND P3, PT, RZ, UR5, PT ;  /* 0x00000005ff007c0c */ /* 0x000fe2000bf63270 */
[----:B------:R-:W-:Y:S01]  /*0ce0*/  @!P5 IMAD.IADD R5, R5, 0x1, -R2 ;  /* 0x000000010505d824 */ /* 0x000fe200078e0a02 */
[C---:B------:R-:W-:Y:S01]  /*0cf0*/  ISETP.GT.U32.AND P5, PT, R2.reuse, R21, PT ;  /* 0x000000150200720c */ /* 0x040fe20003fa4070 */
[----:B------:R-:W-:Y:S01]  /*0d00*/  @!P0 IMAD.MOV R20, RZ, RZ, -R20 ;  /* 0x000000ffff148224 */ /* 0x000fe200078e0a14 */
[----:B------:R-:W-:Y:S01]  /*0d10*/  ISETP.GT.U32.AND P6, PT, R2, R23, PT ;  /* 0x000000170200720c */ /* 0x000fe20003fc4070 */
[--C-:B------:R-:W-:Y:S01]  /*0d20*/  @!P2 IMAD.IADD R11, R11, 0x1, -R2.reuse ;  /* 0x000000010b0ba824 */ /* 0x100fe200078e0a02 */
[----:B------:R-:W-:Y:S01]  /*0d30*/  ISETP.NE.AND P2, PT, R8, RZ, PT ;  /* 0x000000ff0800720c */ /* 0x000fe20003f45270 */
[--C-:B------:R-:W-:Y:S01]  /*0d40*/  @!P4 IMAD.IADD R25, R25, 0x1, -R2.reuse ;  /* 0x000000011919c824 */ /* 0x100fe200078e0a02 */
[----:B------:R-:W-:Y:S01]  /*0d50*/  ISETP.LE.AND P0, PT, RZ, UR6, PT ;  /* 0x00000006ff007c0c */ /* 0x000fe2000bf03270 */
[----:B------:R-:W-:Y:S01]  /*0d60*/  ULDC UR6, c[0x0][0x234] ;  /* 0x00008d0000067ab9 */ /* 0x000fe20000000800 */
[----:B------:R-:W-:Y:S01]  /*0d70*/  ISETP.GT.U32.AND P4, PT, R2, R15, PT ;  /* 0x0000000f0200720c */ /* 0x000fe20003f84070 */
[----:B------:R-:W-:Y:S01]  /*0d80*/  @!P1 IMAD.IADD R7, R7, 0x1, -R2 ;  /* 0x0000000107079824 */ /* 0x000fe200078e0a02 */
[----:B------:R-:W-:Y:S01]  /*0d90*/  LOP3.LUT R4, R4, 0x3fe, RZ, 0xc0, !PT ;  /* 0x000003fe04047812 */ /* 0x000fe200078ec0ff */
[----:B------:R-:W-:Y:S01]  /*0da0*/  @!P3 IMAD.MOV R5, RZ, RZ, -R5 ;  /* 0x000000ffff05b224 */ /* 0x000fe200078e0a05 */
[----:B------:R-:W-:Y:S01]  /*0db0*/  SHF.R.U32.HI R27, RZ, 0x2, R0 ;  /* 0x00000002ff1b7819 */ /* 0x000fe20000011600 */
[--C-:B------:R-:W-:Y:S01]  /*0dc0*/  @!P5 IMAD.IADD R21, R21, 0x1, -R2.reuse ;  /* 0x000000011515d824 */ /* 0x100fe200078e0a02 */
[C---:B------:R-:W-:Y:S01]  /*0dd0*/  LOP3.LUT R0, R4.reuse, 0x30, R29, 0x78, !PT ;  /* 0x0000003004007812 */ /* 0x040fe200078e781d */
[----:B------:R-:W-:Y:S01]  /*0de0*/  @!P6 IMAD.IADD R23, R23, 0x1, -R2 ;  /* 0x000000011717e824 */ /* 0x000fe200078e0a02 */
[----:B------:R-:W-:-:S02]  /*0df0*/  LOP3.LUT R16, R4, R27, RZ, 0x3c, !PT ;  /* 0x0000001b04107212 */ /* 0x000fc400078e3cff */
[----:B------:R-:W-:Y:S01]  /*0e00*/  CS2R R26, SRZ ;  /* 0x00000000001a7805 */ /* 0x000fe2000001ff00 */
[----:B------:R-:W1:Y:S01]  /*0e10*/  LDC R4, c[0x0][0x240] ;  /* 0x00009000ff047b82 */ /* 0x000e620000000800 */
[----:B------:R-:W-:Y:S01]  /*0e20*/  ISETP.GT.U32.AND P1, PT, R2, R25, PT ;  /* 0x000000190200720c */ /* 0x000fe20003f24070 */
[----:B------:R-:W-:Y:S01]  /*0e30*/  @!P0 IMAD.MOV R7, RZ, RZ, -R7 ;  /* 0x000000ffff078224 */ /* 0x000fe200078e0a07 */
[----:B------:R-:W-:Y:S01]  /*0e40*/  ISETP.LE.AND P3, PT, RZ, UR10, PT ;  /* 0x0000000aff007c0c */ /* 0x000fe2000bf63270 */
[----:B------:R-:W-:Y:S01]  /*0e50*/  @!P4 IMAD.IADD R15, R15, 0x1, -R2 ;  /* 0x000000010f0fc824 */ /* 0x000fe200078e0a02 */
[----:B------:R-:W-:Y:S02]  /*0e60*/  ISETP.LE.AND P5, PT, RZ, UR9, PT ;  /* 0x00000009ff007c0c */ /* 0x000fe4000bfa3270 */
[----:B------:R-:W-:Y:S02]  /*0e70*/  CS2R R28, SRZ ;  /* 0x00000000001c7805 */ /* 0x000fe4000001ff00 */
[----:B------:R-:W-:Y:S01]  /*0e80*/  @!P2 LOP3.LUT R20, RZ, R8, RZ, 0x33, !PT ;  /* 0x00000008ff14a212 */ /* 0x000fe200078e33ff */
[----:B------:R-:W-:Y:S01]  /*0e90*/  UMOV UR9, 0x40000040 ;  /* 0x4000004000097882 */ /* 0x000fe20000000000 */
[----:B------:R-:W-:-:S02]  /*0ea0*/  ISETP.LE.AND P2, PT, RZ, UR7, PT ;  /* 0x00000007ff007c0c */ /* 0x000fc4000bf43270 */
[----:B------:R-:W-:Y:S01]  /*0eb0*/  ISETP.LE.AND P6, PT, RZ, UR8, PT ;  /* 0x00000008ff007c0c */ /* 0x000fe2000bfc3270 */
[----:B------:R-:W-:Y:S01]  /*0ec0*/  IMAD R20, R20, UR6, RZ ;  /* 0x0000000614147c24 */ /* 0x000fe2000f8e02ff */
[----:B------:R-:W-:Y:S01]  /*0ed0*/  ISETP.LE.AND P0, PT, RZ, UR4, PT ;  /* 0x00000004ff007c0c */ /* 0x000fe2000bf03270 */
[----:B------:R-:W-:Y:S01]  /*0ee0*/  @!P1 IMAD.IADD R25, R25, 0x1, -R2 ;  /* 0x0000000119199824 */ /* 0x000fe200078e0a02 */
[----:B------:R-:W-:Y:S01]  /*0ef0*/  ISETP.LE.AND P4, PT, RZ, UR11, PT ;  /* 0x0000000bff007c0c */ /* 0x000fe2000bf83270 */
[----:B------:R-:W-:Y:S01]  /*0f00*/  @!P3 IMAD.MOV R21, RZ, RZ, -R21 ;  /* 0x000000ffff15b224 */ /* 0x000fe200078e0a15 */
[----:B------:R-:W-:Y:S01]  /*0f10*/  ISETP.NE.AND P1, PT, R9, RZ, PT ;  /* 0x000000ff0900720c */ /* 0x000fe20003f25270 */
[----:B------:R-:W-:Y:S01]  /*0f20*/  @!P5 IMAD.MOV R15, RZ, RZ, -R15 ;  /* 0x000000ffff0fd224 */ /* 0x000fe200078e0a0f */
[----:B------:R-:W-:Y:S01]  /*0f30*/  LOP3.LUT R2, RZ, R9, RZ, 0x33, !PT ;  /* 0x00000009ff027212 */ /* 0x000fe200078e33ff */
[----:B------:R-:W-:Y:S01]  /*0f40*/  ULDC.64 UR4, c[0x0][0x210] ;  /* 0x0000840000047ab9 */ /* 0x000fe20000000a00 */
[----:B------:R-:W-:Y:S01]  /*0f50*/  UMOV UR8, 0x80 ;  /* 0x0000008000087882 */ /* 0x000fe20000000000 */
[----:B------:R-:W-:Y:S01]  /*0f60*/  @!P2 IMAD.MOV R11, RZ, RZ, -R11 ;  /* 0x000000ffff0ba224 */ /* 0x000fe200078e0a0b */
[C---:B------:R-:W-:Y:S01]  /*0f70*/  SEL R5, R2.reuse, R5, !P1 ;  /* 0x0000000502057207 */ /* 0x040fe20004800000 */
[----:B------:R-:W-:Y:S01]  /*0f80*/  @!P6 IMAD.MOV R13, RZ, RZ, -R13 ;  /* 0x000000ffff0de224 */ /* 0x000fe200078e0a0d */
[C---:B------:R-:W-:Y:S01]  /*0f90*/  SEL R7, R2.reuse, R7, !P1 ;  /* 0x0000000702077207 */ /* 0x040fe20004800000 */
[----:B------:R-:W-:Y:S01]  /*0fa0*/  @!P0 IMAD.MOV R23, RZ, RZ, -R23 ;  /* 0x000000ffff178224 */ /* 0x000fe200078e0a17 */
[C---:B------:R-:W-:Y:S01]  /*0fb0*/  SEL R21, R2.reuse, R21, !P1 ;  /* 0x0000001502157207 */ /* 0x040fe20004800000 */
[----:B------:R-:W-:Y:S01]  /*0fc0*/  @!P4 IMAD.MOV R25, RZ, RZ, -R25 ;  /* 0x000000ffff19c224 */ /* 0x000fe200078e0a19 */
[C---:B------:R-:W-:Y:S01]  /*0fd0*/  SEL R15, R2.reuse, R15, !P1 ;  /* 0x0000000f020f7207 */ /* 0x040fe20004800000 */
[-C--:B-1----:R-:W-:Y:S01]  /*0fe0*/  IMAD R5, R5, R4.reuse, RZ ;  /* 0x0000000405057224 */ /* 0x082fe200078e02ff */
[C---:B------:R-:W-:Y:S01]  /*0ff0*/  SEL R11, R2.reuse, R11, !P1 ;  /* 0x0000000b020b7207 */ /* 0x040fe20004800000 */
[-C--:B------:R-:W-:Y:S01]  /*1000*/  IMAD R7, R7, R4.reuse, RZ ;  /* 0x0000000407077224 */ /* 0x080fe200078e02ff */
[C---:B------:R-:W-:Y:S01]  /*1010*/  SEL R13, R2.reuse, R13, !P1 ;  /* 0x0000000d020d7207 */ /* 0x040fe20004800000 */
[-C--:B------:R-:W-:Y:S01]  /*1020*/  IMAD R22, R21, R4.reuse, RZ ;  /* 0x0000000415167224 */ /* 0x080fe200078e02ff */
[C---:B------:R-:W-:Y:S01]  /*1030*/  SEL R23, R2.reuse, R23, !P1 ;  /* 0x0000001702177207 */ /* 0x040fe20004800000 */
[-C--:B------:R-:W-:Y:S01]  /*1040*/  IMAD R3, R15, R4.reuse, RZ ;  /* 0x000000040f037224 */ /* 0x080fe200078e02ff */
[----:B------:R-:W-:Y:S01]  /*1050*/  SEL R2, R2, R25, !P1 ;  /* 0x0000001902027207 */ /* 0x000fe20004800000 */
[-C--:B------:R-:W-:Y:S01]  /*1060*/  IMAD R11, R11, R4.reuse, RZ ;  /* 0x000000040b0b7224 */ /* 0x080fe200078e02ff */
[----:B------:R-:W-:Y:S01]  /*1070*/  LOP3.LUT R21, R17, 0x8, RZ, 0xfc, !PT ;  /* 0x0000000811157812 */ /* 0x000fe200078efcff */
[----:B------:R-:W-:Y:S01]  /*1080*/  IMAD R9, R13, R4, RZ ;  /* 0x000000040d097224 */ /* 0x000fe200078e02ff */
[----:B0-----:R-:W-:Y:S01]  /*1090*/  LEA R14, P6, R5, R56, 0x1 ;  /* 0x00000038050e7211 */ /* 0x001fe200078c08ff */
[----:B------:R-:W-:Y:S01]  /*10a0*/  IMAD R24, R23, R4, RZ ;  /* 0x0000000417187224 */ /* 0x000fe200078e02ff */
[----:B------:R-:W-:Y:S01]  /*10b0*/  LEA R12, P5, R7, R56, 0x1 ;  /* 0x00000038070c7211 */ /* 0x000fe200078a08ff */
[----:B------:R-:W-:Y:S01]  /*10c0*/  IMAD R54, R2, R4, RZ ;  /* 0x0000000402367224 */ /* 0x000fe200078e02ff */
[----:B------:R-:W-:Y:S01]  /*10d0*/  LEA R6, P2, R3, R56, 0x1 ;  /* 0x0000003803067211 */ /* 0x000fe200078408ff */
[----:B------:R-:W-:Y:S01]  /*10e0*/  IMAD R21, R21, R42, RZ ;  /* 0x0000002a15157224 */ /* 0x000fe200078e02ff */
[----:B------:R-:W-:-:S02]  /*10f0*/  LEA R10, P4, R11, R56, 0x1 ;  /* 0x000000380b0a7211 */ /* 0x000fc400078808ff */
[-C--:B------:R-:W-:Y:S02]  /*1100*/  LEA R8, P3, R9, R56.reuse, 0x1 ;  /* 0x0000003809087211 */ /* 0x080fe400078608ff */
[-C--:B------:R-:W-:Y:S02]  /*1110*/  LEA R4, P1, R22, R56.reuse, 0x1 ;  /* 0x0000003816047211 */ /* 0x080fe400078208ff */
[-C--:B------:R-:W-:Y:S02]  /*1120*/  LEA R2, P0, R24, R56.reuse, 0x1 ;  /* 0x0000003818027211 */ /* 0x080fe400078008ff */
[-C--:B------:R-:W-:Y:S02]  /*1130*/  LEA.HI.X.SX32 R15, R5, R57.reuse, 0x1, P6 ;  /* 0x00000039050f7211 */ /* 0x080fe400030f0eff */
[----:B------:R-:W-:Y:S02]  /*1140*/  LEA.HI.X.SX32 R13, R7, R57, 0x1, P5 ;  /* 0x00000039070d7211 */ /* 0x000fe400028f0eff */
[----:B------:R-:W-:-:S02]  /*1150*/  LEA R56, P6, R54, R56, 0x1 ;  /* 0x0000003836387211 */ /* 0x000fc400078c08ff */
[-C--:B------:R-:W-:Y:S02]  /*1160*/  LEA.HI.X.SX32 R7, R3, R57.reuse, 0x1, P2 ;  /* 0x0000003903077211 */ /* 0x080fe400010f0eff */
[----:B------:R-:W-:Y:S02]  /*1170*/  LEA R49, P2, R21, UR4, 0x1 ;  /* 0x0000000415317c11 */ /* 0x000fe4000f8408ff */
[-C--:B------:R-:W-:Y:S02]  /*1180*/  LEA.HI.X.SX32 R11, R11, R57.reuse, 0x1, P4 ;  /* 0x000000390b0b7211 */ /* 0x080fe400020f0eff */
[-C--:B------:R-:W-:Y:S02]  /*1190*/  LEA.HI.X.SX32 R9, R9, R57.reuse, 0x1, P3 ;  /* 0x0000003909097211 */ /* 0x080fe400018f0eff */
[-C--:B------:R-:W-:Y:S02]  /*11a0*/  LEA.HI.X.SX32 R5, R22, R57.reuse, 0x1, P1 ;  /* 0x0000003916057211 */ /* 0x080fe400008f0eff */
[----:B------:R-:W-:-:S02]  /*11b0*/  LEA.HI.X.SX32 R3, R24, R57, 0x1, P0 ;  /* 0x0000003918037211 */ /* 0x000fc400000f0eff */
[----:B------:R-:W-:Y:S02]  /*11c0*/  LEA.HI.X.SX32 R54, R54, R57, 0x1, P6 ;  /* 0x0000003936367211 */ /* 0x000fe400030f0eff */
[----:B------:R-:W-:Y:S02]  /*11d0*/  LEA.HI.X.SX32 R57, R21, UR5, 0x1, P2 ;  /* 0x0000000515397c11 */ /* 0x000fe400090f0eff */
[----:B------:R-:W0:Y:S01]  /*11e0*/  LDC R21, c[0x0][0x23c] ;  /* 0x00008f00ff157b82 */ /* 0x000e220000000800 */
[C---:B------:R-:W-:Y:S02]  /*11f0*/  LOP3.LUT R25, R17.reuse, 0x18, RZ, 0xfc, !PT ;  /* 0x0000001811197812 */ /* 0x040fe400078efcff */
[----:B------:R-:W-:Y:S02]  /*1200*/  LOP3.LUT R23, R17, 0x10, RZ, 0xfc, !PT ;  /* 0x0000001011177812 */ /* 0x000fe400078efcff */
[----:B------:R-:W-:Y:S01]  /*1210*/  LEA R51, P3, R59, UR4, 0x1 ;  /* 0x000000043b337c11 */ /* 0x000fe2000f8608ff */
[----:B------:R-:W-:-:S02]  /*1220*/  IMAD R25, R25, R42, RZ ;  /* 0x0000002a19197224 */ /* 0x000fc400078e02ff */
[----:B------:R-:W-:Y:S01]  /*1230*/  IMAD R23, R23, R42, RZ ;  /* 0x0000002a17177224 */ /* 0x000fe200078e02ff */
[----:B------:R-:W-:Y:S01]  /*1240*/  LEA.HI.X.SX32 R59, R59, UR5, 0x1, P3 ;  /* 0x000000053b3b7c11 */ /* 0x000fe200098f0eff */
[----:B------:R-:W-:Y:S01]  /*1250*/  IMAD.SHL.U32 R42, R42, 0x20, RZ ;  /* 0x000000202a2a7824 */ /* 0x000fe200078e00ff */
[----:B------:R-:W-:Y:S02]  /*1260*/  LEA R43, P0, R25, UR4, 0x1 ;  /* 0x00000004192b7c11 */ /* 0x000fe4000f8008ff */
[----:B------:R-:W-:Y:S01]  /*1270*/  LEA R47, P1, R23, UR4, 0x1 ;  /* 0x00000004172f7c11 */ /* 0x000fe2000f8208ff */
[----:B------:R-:W-:Y:S01]  /*1280*/  UIADD3 UR4, UR12, 0x2000, URZ ;  /* 0x000020000c047890 */ /* 0x000fe2000fffe03f */
[----:B------:R-:W-:Y:S02]  /*1290*/  LEA.HI.X.SX32 R53, R25, UR5, 0x1, P0 ;  /* 0x0000000519357c11 */ /* 0x000fe400080f0eff */
[----:B------:R-:W-:Y:S02]  /*12a0*/  CS2R R24, SRZ ;  /* 0x0000000000187805 */ /* 0x000fe4000001ff00 */
[----:B------:R-:W-:Y:S01]  /*12b0*/  LEA.HI.X.SX32 R55, R23, UR5, 0x1, P1 ;  /* 0x0000000517377c11 */ /* 0x000fe200088f0eff */
[----:B------:R-:W-:Y:S01]  /*12c0*/  USHF.R.U32.HI UR4, URZ, 0x4, UR4 ;  /* 0x000000043f047899 */ /* 0x000fe20008011604 */
[----:B------:R-:W-:-:S03]  /*12d0*/  UMOV UR5, URZ ;  /* 0x0000003f00057c82 */ /* 0x000fc60008000000 */
[----:B------:R-:W-:Y:S01]  /*12e0*/  USGXT.U32 UR4, UR4, 0xe ;  /* 0x0000000e0404789a */ /* 0x000fe20008000000 */
[----:B0-----:R-:W-:Y:S02]  /*12f0*/  IMAD R46, R46, R21, RZ ;  /* 0x000000152e2e7224 */ /* 0x001fe400078e02ff */
[----:B------:R-:W-:Y:S01]  /*1300*/  IMAD.SHL.U32 R48, R21, 0x20, RZ ;  /* 0x0000002015307824 */ /* 0x000fe200078e00ff */
[----:B------:R-:W-:Y:S01]  /*1310*/  UIADD3.64 UR8, UR4, UR8, URZ ;  /* 0x0000000804087297 */ /* 0x000fe2000fffe03f */
[----:B------:R-:W-:-:S11]  /*1320*/  IMAD.WIDE R20, R20, 0x2, RZ ;  /* 0x0000000214147825 */ /* 0x000fd600078e02ff */
.L_x_1:
[C---:B------:R-:W-:Y:S02]  /*1330*/  ISETP.GE.AND P0, PT, R17.reuse, UR16, PT ;  /* 0x0000001011007c0c */ /* 0x040fe4000bf06270 */
[----:B------:R-:W-:Y:S02]  /*1340*/  LOP3.LUT R23, R17, 0x8, RZ, 0xfc, !PT ;  /* 0x0000000811177812 */ /* 0x000fe400078efcff */
[C---:B------:R-:W-:Y:S02]  /*1350*/  IADD3 R22, P1, R20.reuse, R51, RZ ;  /* 0x0000003314167210 */ /* 0x040fe40007f3e0ff */
[----:B------:R-:W-:Y:S02]  /*1360*/  ISETP.GE.AND P2, PT, R23, UR16, PT ;  /* 0x0000001017007c0c */ /* 0x000fe4000bf46270 */
[----:B------:R-:W-:Y:S01]  /*1370*/  PRMT R61, RZ, 0x7610, R61 ;  /* 0x00007610ff3d7816 */ /* 0x000fe2000000003d */
[----:B------:R-:W-:Y:S01]  /*1380*/  IMAD.X R23, R21, 0x1, R59, P1 ;  /* 0x0000000115177824 */ /* 0x000fe200008e063b */
[----:B------:R-:W-:-:S04]  /*1390*/  IADD3 R40, P1, R20, R49, RZ ;  /* 0x0000003114287210 */ /* 0x000fc80007f3e0ff */
[----:B------:R0:W2:Y:S01]  /*13a0*/  @!P0 LDG.E.U16 R61, desc[UR14][R22.64] ;  /* 0x0000000e163d8981 */ /* 0x0000a2000c1e1500 */
[----:B------:R-:W-:Y:S01]  /*13b0*/  PRMT R52, RZ, 0x7610, R52 ;  /* 0x00007610ff347816 */ /* 0x000fe20000000034 */
[----:B------:R-:W-:Y:S01]  /*13c0*/  IMAD.X R41, R21, 0x1, R57, P1 ;  /* 0x0000000115297824 */ /* 0x000fe200008e0639 */
[----:B------:R-:W-:-:S04]  /*13d0*/  LOP3.LUT R44, R17, 0x10, RZ, 0xfc, !PT ;  /* 0x00000010112c7812 */ /* 0x000fc800078efcff */
[----:B------:R1:W3:Y:S01]  /*13e0*/  @!P2 LDG.E.U16 R52, desc[UR14][R40.64] ;  /* 0x0000000e2834a981 */ /* 0x0002e2000c1e1500 */
[----:B------:R-:W-:Y:S02]  /*13f0*/  ISETP.GE.AND P1, PT, R44, UR16, PT ;  /* 0x000000102c007c0c */ /* 0x000fe4000bf26270 */
[----:B------:R-:W-:Y:S02]  /*1400*/  LOP3.LUT R45, R17, 0x18, RZ, 0xfc, !PT ;  /* 0x00000018112d7812 */ /* 0x000fe400078efcff */
[C---:B------:R-:W-:Y:S02]  /*1410*/  IADD3 R44, P0, R20.reuse, R47, RZ ;  /* 0x0000002f142c7210 */ /* 0x040fe40007f1e0ff */
[----:B------:R-:W-:Y:S02]  /*1420*/  ISETP.GE.AND P2, PT, R45, UR16, PT ;  /* 0x000000102d007c0c */ /* 0x000fe4000bf46270 */
[----:B------:R-:W-:Y:S01]  /*1430*/  PRMT R58, RZ, 0x7610, R58 ;  /* 0x00007610ff3a7816 */ /* 0x000fe2000000003a */
[----:B------:R-:W-:Y:S01]  /*1440*/  IMAD.X R45, R21, 0x1, R55, P0 ;  /* 0x00000001152d7824 */ /* 0x000fe200000e0637 */
[----:B0-----:R-:W-:-:S04]  /*1450*/  IADD3 R22, P0, R20, R43, RZ ;  /* 0x0000002b14167210 */ /* 0x001fc80007f1e0ff */
[----:B------:R-:W4:Y:S01]  /*1460*/  @!P1 LDG.E.U16 R58, desc[UR14][R44.64] ;  /* 0x0000000e2c3a9981 */ /* 0x000f22000c1e1500 */
[----:B------:R-:W-:Y:S01]  /*1470*/  PRMT R60, RZ, 0x7610, R60 ;  /* 0x00007610ff3c7816 */ /* 0x000fe2000000003c */
[----:B------:R-:W-:-:S05]  /*1480*/  IMAD.X R23, R21, 0x1, R53, P0 ;  /* 0x0000000115177824 */ /* 0x000fca00000e0635 */
[----:B------:R0:W5:Y:S01]  /*1490*/  @!P2 LDG.E.U16 R60, desc[UR14][R22.64] ;  /* 0x0000000e163ca981 */ /* 0x000162000c1e1500 */
[----:B------:R-:W-:Y:S01]  /*14a0*/  BAR.SYNC.DEFER_BLOCKING 0x0 ;  /* 0x0000000000007b1d */ /* 0x000fe20000010000 */
[----:B-1----:R-:W-:-:S04]  /*14b0*/  LOP3.LUT R40, R19, 0x1f, RZ, 0xc0, !PT ;  /* 0x0000001f13287812 */ /* 0x002fc800078ec0ff */
[----:B------:R-:W-:Y:S01]  /*14c0*/  ISETP.GE.AND P0, PT, R40, UR16, PT ;  /* 0x0000001028007c0c */ /* 0x000fe2000bf06270 */
[----:B0-----:R-:W-:Y:S02]  /*14d0*/  IMAD.MOV.U32 R22, RZ, RZ, R56 ;  /* 0x000000ffff167224 */ /* 0x001fe400078e0038 */
[--C-:B------:R-:W-:Y:S01]  /*14e0*/  IMAD.MOV.U32 R23, RZ, RZ, R54.reuse ;  /* 0x000000ffff177224 */ /* 0x100fe200078e0036 */
[----:B------:R-:W-:Y:S01]  /*14f0*/  PRMT R54, RZ, 0x7610, R54 ;  /* 0x00007610ff367816 */ /* 0x000fe20000000036 */
[----:B------:R-:W-:Y:S01]  /*1500*/  IMAD.WIDE R40, R46, 0x2, R22 ;  /* 0x000000022e287825 */ /* 0x000fe200078e0216 */
[----:B------:R-:W-:-:S07]  /*1510*/  PRMT R45, RZ, 0x7610, R45 ;  /* 0x00007610ff2d7816 */ /* 0x000fce000000002d */
[----:B------:R0:W5:Y:S02]  /*1520*/  @!P0 LDG.E.U16 R54, desc[UR14][R40.64] ;  /* 0x0000000e28368981 */ /* 0x000164000c1e1500 */
[----:B0-----:R-:W-:Y:S02]  /*1530*/  IMAD.MOV.U32 R40, RZ, RZ, R2 ;  /* 0x000000ffff287224 */ /* 0x001fe400078e0002 */
[----:B------:R-:W-:Y:S02]  /*1540*/  IMAD.MOV.U32 R41, RZ, RZ, R3 ;  /* 0x000000ffff297224 */ /* 0x000fe400078e0003 */
[----:B------:R-:W-:Y:S01]  /*1550*/  IMAD.WIDE R2, R46, 0x2, R40 ;  /* 0x000000022e027825 */ /* 0x000fe200078e0228 */
[----:B------:R-:W-:-:S04]  /*1560*/  PRMT R44, RZ, 0x7610, R44 ;  /* 0x00007610ff2c7816 */ /* 0x000fc8000000002c */
[----:B------:R0:W5:Y:S02]  /*1570*/  @!P0 LDG.E.U16 R45, desc[UR14][R2.64] ;  /* 0x0000000e022d8981 */ /* 0x000164000c1e1500 */
[----:B0-----:R-:W-:Y:S02]  /*1580*/  IMAD.MOV.U32 R2, RZ, RZ, R4 ;  /* 0x000000ffff027224 */ /* 0x001fe400078e0004 */
[----:B------:R-:W-:Y:S02]  /*1590*/  IMAD.MOV.U32 R3, RZ, RZ, R5 ;  /* 0x000000ffff037224 */ /* 0x000fe400078e0005 */
[----:B------:R-:W-:-:S05]  /*15a0*/  IMAD.WIDE R4, R46, 0x2, R2 ;  /* 0x000000022e047825 */ /* 0x000fca00078e0202 */
[----:B------:R0:W5:Y:S02]  /*15b0*/  @!P0 LDG.E.U16 R44, desc[UR14][R4.64] ;  /* 0x0000000e042c8981 */ /* 0x000164000c1e1500 */
[----:B0-----:R-:W-:Y:S02]  /*15c0*/  IMAD.MOV.U32 R4, RZ, RZ, R6 ;  /* 0x000000ffff047224 */ /* 0x001fe400078e0006 */
[----:B------:R-:W-:Y:S02]  /*15d0*/  IMAD.MOV.U32 R5, RZ, RZ, R7 ;  /* 0x000000ffff057224 */ /* 0x000fe400078e0007 */
[----:B------:R-:W-:Y:S01]  /*15e0*/  IMAD.WIDE R6, R46, 0x2, R4 ;  /* 0x000000022e067825 */ /* 0x000fe200078e0204 */
[----:B------:R-:W-:Y:S01]  /*15f0*/  PRMT R56, RZ, 0x7610, R56 ;  /* 0x00007610ff387816 */ /* 0x000fe20000000038 */
[----:B--2---:R0:W-:Y:S02]  /*1600*/  STS.U16 [R16+UR12+0x2000], R61 ;  /* 0x0020003d10007988 */ /* 0x0041e4000800040c */
[----:B0-----:R-:W-:-:S02]  /*1610*/  PRMT R61, RZ, 0x7610, R61 ;  /* 0x00007610ff3d7816 */ /* 0x001fc4000000003d */
[----:B---3--:R0:W-:Y:S04]  /*1620*/  STS.U16 [R16+UR12+0x2400], R52 ;  /* 0x0024003410007988 */ /* 0x0081e8000800040c */
[----:B------:R1:W2:Y:S01]  /*1630*/  @!P0 LDG.E.U16 R61, desc[UR14][R6.64] ;  /* 0x0000000e063d8981 */ /* 0x0002a2000c1e1500 */
[----:B0-----:R-:W-:Y:S01]  /*1640*/  PRMT R52, RZ, 0x7610, R52 ;  /* 0x00007610ff347816 */ /* 0x001fe20000000034 */
[----:B-1----:R-:W-:Y:S02]  /*1650*/  IMAD.MOV.U32 R6, RZ, RZ, R8 ;  /* 0x000000ffff067224 */ /* 0x002fe400078e0008 */
[----:B------:R-:W-:Y:S02]  /*1660*/  IMAD.MOV.U32 R7, RZ, RZ, R9 ;  /* 0x000000ffff077224 */ /* 0x000fe400078e0009 */
[----:B------:R-:W-:-:S05]  /*1670*/  IMAD.WIDE R8, R46, 0x2, R6 ;  /* 0x000000022e087825 */ /* 0x000fca00078e0206 */
[----:B------:R0:W3:Y:S02]  /*1680*/  @!P0 LDG.E.U16 R52, desc[UR14][R8.64] ;  /* 0x0000000e08348981 */ /* 0x0000e4000c1e1500 */
[----:B0-----:R-:W-:Y:S02]  /*1690*/  IMAD.MOV.U32 R8, RZ, RZ, R10 ;  /* 0x000000ffff087224 */ /* 0x001fe400078e000a */
[----:B------:R-:W-:Y:S02]  /*16a0*/  IMAD.MOV.U32 R9, RZ, RZ, R11 ;  /* 0x000000ffff097224 */ /* 0x000fe400078e000b */
[----:B------:R-:W-:Y:S01]  /*16b0*/  IMAD.WIDE R10, R46, 0x2, R8 ;  /* 0x000000022e0a7825 */ /* 0x000fe200078e0208 */
[----:B----4-:R0:W-:Y:S04]  /*16c0*/  STS.U16 [R16+UR12+0x2800], R58 ;  /* 0x0028003a10007988 */ /* 0x0101e8000800040c */
[----:B------:R1:W4:Y:S01]  /*16d0*/  @!P0 LDG.E.U16 R56, desc[UR14][R10.64] ;  /* 0x0000000e0a388981 */ /* 0x000322000c1e1500 */
[----:B0-----:R-:W-:Y:S01]  /*16e0*/  PRMT R58, RZ, 0x7610, R58 ;  /* 0x00007610ff3a7816 */ /* 0x001fe2000000003a */
[----:B-1----:R-:W-:-:S02]  /*16f0*/  IMAD.MOV.U32 R10, RZ, RZ, R12 ;  /* 0x000000ffff0a7224 */ /* 0x002fc400078e000c */
[----:B------:R-:W-:Y:S02]  /*1700*/  IMAD.MOV.U32 R11, RZ, RZ, R13 ;  /* 0x000000ffff0b7224 */ /* 0x000fe400078e000d */
[----:B------:R-:W-:Y:S01]  /*1710*/  IMAD.WIDE R12, R46, 0x2, R10 ;  /* 0x000000022e0c7825 */ /* 0x000fe200078e020a */
[----:B-----5:R0:W-:Y:S04]  /*1720*/  STS.U16 [R16+UR12+0x2c00], R60 ;  /* 0x002c003c10007988 */ /* 0x0201e8000800040c */
[----:B------:R1:W5:Y:S01]  /*1730*/  @!P0 LDG.E.U16 R58, desc[UR14][R12.64] ;  /* 0x0000000e0c3a8981 */ /* 0x000362000c1e1500 */
[----:B0-----:R-:W-:Y:S01]  /*1740*/  PRMT R60, RZ, 0x7610, R60 ;  /* 0x00007610ff3c7816 */ /* 0x001fe2000000003c */
[----:B-1----:R-:W-:Y:S02]  /*1750*/  IMAD.MOV.U32 R12, RZ, RZ, R14 ;  /* 0x000000ffff0c7224 */ /* 0x002fe400078e000e */
[----:B------:R-:W-:-:S02]  /*1760*/  IMAD.MOV.U32 R13, RZ, RZ, R15 ;  /* 0x000000ffff0d7224 */ /* 0x000fc400078e000f */
[----:B------:R-:W-:-:S05]  /*1770*/  IMAD.WIDE R14, R46, 0x2, R12 ;  /* 0x000000022e0e7825 */ /* 0x000fca00078e020c */
[----:B------:R0:W5:Y:S04]  /*1780*/  @!P0 LDG.E.U16 R60, desc[UR14][R14.64] ;  /* 0x0000000e0e3c8981 */ /* 0x000168000c1e1500 */
[----:B------:R-:W-:Y:S04]  /*1790*/  STS.U16 [R0+UR12], R54 ;  /* 0x0000003600007988 */ /* 0x000fe8000800040c */
[----:B------:R-:W-:Y:S04]  /*17a0*/  STS.U16 [R0+UR12+0x400], R45 ;  /* 0x0004002d00007988 */ /* 0x000fe8000800040c */
[----:B------:R-:W-:Y:S01]  /*17b0*/  STS.U16 [R0+UR12+0x800], R44 ;  /* 0x0008002c00007988 */ /* 0x000fe2000800040c */
[----:B------:R-:W-:-:S04]  /*17c0*/  USHF.L.U32 UR6, UR17, 0x5, URZ ;  /* 0x0000000511067899 */ /* 0x000fc8000800063f */
[----:B------:R-:W-:-:S04]  /*17d0*/  ULOP3.LUT UR6, UR6, 0x180, URZ, 0xc0, !UPT ;  /* 0x0000018006067892 */ /* 0x000fc8000f8ec03f */
[----:B------:R-:W-:-:S04]  /*17e0*/  ULEA.HI UR6, UR12, UR6, URZ, 0x1c ;  /* 0x000000060c067291 */ /* 0x000fc8000f8fe03f */
[----:B------:R-:W-:Y:S01]  /*17f0*/  ULOP3.LUT UR6, UR6, 0x3fff, URZ, 0xc0, !UPT ;  /* 0x00003fff06067892 */ /* 0x000fe2000f8ec03f */
[----:B------:R-:W-:Y:S01]  /*1800*/  UMOV UR20, UR4 ;  /* 0x0000000400147c82 */ /* 0x000fe20008000000 */
[----:B------:R-:W-:Y:S01]  /*1810*/  UMOV UR21, 0x40000040 ;  /* 0x4000004000157882 */ /* 0x000fe20000000000 */
[----:B------:R-:W-:-:S04]  /*1820*/  UMOV UR23, 0x80000020 ;  /* 0x8000002000177882 */ /* 0x000fc80000000000 */
[----:B------:R-:W-:Y:S01]  /*1830*/  UMOV UR22, UR6 ;  /* 0x0000000600167c82 */ /* 0x000fe20008000000 */
[----:B------:R-:W-:Y:S01]  /*1840*/  UMOV UR10, 0xfffffffe ;  /* 0xfffffffe000a7882 */ /* 0x000fe20000000000 */
[----:B------:R-:W-:Y:S01]  /*1850*/  UMOV UR11, 0x7fffffdf ;  /* 0x7fffffdf000b7882 */ /* 0x000fe20000000000 */
[----:B------:R-:W-:Y:S02]  /*1860*/  UMOV UR7, URZ ;  /* 0x0000003f00077c82 */ /* 0x000fe40008000000 */
[----:B------:R-:W-:Y:S01]  /*1870*/  UIADD3.64 UR10, UR6, -UR10, URZ ;  /* 0x8000000a060a7297 */ /* 0x000fe2000fffe03f */
[----:B------:R-:W-:-:S05]  /*1880*/  VIADD R50, R50, 0xffffffff ;  /* 0xffffffff32327836 */ /* 0x000fca0000000000 */
[----:B------:R-:W-:Y:S01]  /*1890*/  ISETP.NE.U32.AND P0, PT, R50, RZ, PT ;  /* 0x000000ff3200720c */ /* 0x000fe20003f05070 */
[----:B0-----:R-:W-:Y:S01]  /*18a0*/  IMAD.WIDE R14, R48, 0x2, R12 ;  /* 0x00000002300e7825 */ /* 0x001fe200078e020c */
[----:B--2---:R-:W-:Y:S04]  /*18b0*/  STS.U16 [R0+UR12+0xc00], R61 ;  /* 0x000c003d00007988 */ /* 0x004fe8000800040c */
[----:B---3--:R-:W-:Y:S04]  /*18c0*/  STS.U16 [R0+UR12+0x1000], R52 ;  /* 0x0010003400007988 */ /* 0x008fe8000800040c */
[----:B----4-:R0:W-:Y:S04]  /*18d0*/  STS.U16 [R0+UR12+0x1400], R56 ;  /* 0x0014003800007988 */ /* 0x0101e8000800040c */
[----:B-----5:R1:W-:Y:S04]  /*18e0*/  STS.U16 [R0+UR12+0x1800], R58 ;  /* 0x0018003a00007988 */ /* 0x0203e8000800040c */
[----:B------:R1:W-:Y:S01]  /*18f0*/  STS.U16 [R0+UR12+0x1c00], R60 ;  /* 0x001c003c00007988 */ /* 0x0003e2000800040c */
[----:B------:R2:W-:Y:S06]  /*1900*/  MEMBAR.ALL.CTA ;  /* 0x0000000000007992 */ /* 0x0005ec0000008000 */
[----:B--2---:R-:W2:Y:S02]  /*1910*/  FENCE.VIEW.ASYNC.S ;  /* 0x00000000000073c6 */ /* 0x004ea40000000000 */
[----:B--2---:R-:W-:Y:S06]  /*1920*/  BAR.SYNC.DEFER_BLOCKING 0x0 ;  /* 0x0000000000007b1d */ /* 0x004fec0000010000 */
[----:B------:R-:W-:-:S06]  /*1930*/  WARPGROUP.ARRIVE ;  /* 0x00000000000079c5 */ /* 0x000fcc0000000000 */
[----:B------:R-:W-:Y:S01]  /*1940*/  HGMMA.64x32x16.F32.BF16 R24, gdesc[UR20].tnspA, R24 ;  /* 0x20600000141879f0 */ /* 0x000fe20008701818 */
[----:B------:R-:W-:-:S03]  /*1950*/  IMAD.WIDE R12, R48, 0x2, R10 ;  /* 0x00000002300c7825 */ /* 0x000fc600078e020a */
[----:B------:R-:W-:Y:S01]  /*1960*/  HGMMA.64x32x16.F32.BF16 R24, gdesc[UR8].tnspA, R24, gsb0 ;  /* 0x20600000081879f0 */ /* 0x000fe20008001818 */
[----:B------:R-:W-:Y:S01]  /*1970*/  IMAD.WIDE R10, R48, 0x2, R8 ;  /* 0x00000002300a7825 */ /* 0x000fe200078e0208 */
[----:B------:R-:W-:-:S03]  /*1980*/  UIADD3 UR16, UR16, -0x20, URZ ;  /* 0xffffffe010107890 */ /* 0x000fc6000fffe03f */
[----:B------:R-:W-:-:S04]  /*1990*/  IMAD.WIDE R22, R48, 0x2, R22 ;  /* 0x0000000230167825 */ /* 0x000fc800078e0216 */
[----:B------:R-:W-:-:S04]  /*19a0*/  IMAD.WIDE R8, R48, 0x2, R6 ;  /* 0x0000000230087825 */ /* 0x000fc800078e0206 */
[----:B------:R-:W-:-:S04]  /*19b0*/  IMAD.WIDE R6, R48, 0x2, R4 ;  /* 0x0000000230067825 */ /* 0x000fc800078e0204 */
[----:B------:R-:W-:-:S04]  /*19c0*/  IMAD.WIDE R4, R48, 0x2, R2 ;  /* 0x0000000230047825 */ /* 0x000fc800078e0202 */
[----:B------:R-:W-:-:S04]  /*19d0*/  IMAD.WIDE R2, R48, 0x2, R40 ;  /* 0x0000000230027825 */ /* 0x000fc800078e0228 */
[----:B0-----:R-:W-:Y:S02]  /*19e0*/  IMAD.MOV.U32 R56, RZ, RZ, R22 ;  /* 0x000000ffff387224 */ /* 0x001fe400078e0016 */
[----:B------:R-:W-:Y:S02]  /*19f0*/  IMAD.MOV.U32 R54, RZ, RZ, R23 ;  /* 0x000000ffff367224 */ /* 0x000fe400078e0017 */
[----:B------:R-:W-:Y:S01]  /*1a00*/  IMAD.WIDE R20, R42, 0x2, R20 ;  /* 0x000000022a147825 */ /* 0x000fe200078e0214 */
[----:B------:R-:W-:Y:S02]  /*1a10*/  WARPGROUP.DEPBAR.LE gsb0, 0x0 ;  /* 0x00008000000079c5 */ /* 0x000fe40000010000 */
[----:B-1----:R-:W-:Y:S05]  /*1a20*/  @P0 BRA `(.L_x_1) ;  /* 0xfffffff800400947 */ /* 0x002fea000383ffff */
[----:B------:R-:W-:Y:S02]  /*1a30*/  F2FP.BF16.F32.PACK_AB R4, R31, R27 ;  /* 0x0000001b1f04723e */ /* 0x000fe400000010ff */
[----:B------:R-:W-:Y:S02]  /*1a40*/  F2FP.BF16.F32.PACK_AB R6, R29, R25 ;  /* 0x000000191d06723e */ /* 0x000fe400000010ff */
[----:B------:R-:W-:Y:S02]  /*1a50*/  F2FP.BF16.F32.PACK_AB R5, R39, R35 ;  /* 0x000000232705723e */ /* 0x000fe400000010ff */
[----:B------:R-:W-:Y:S02]  /*1a60*/  F2FP.BF16.F32.PACK_AB R27, R38, R34 ;  /* 0x00000022261b723e */ /* 0x000fe400000010ff */
[----:B------:R-:W-:Y:S02]  /*1a70*/  F2FP.BF16.F32.PACK_AB R26, R30, R26 ;  /* 0x0000001a1e1a723e */ /* 0x000fe400000010ff */
[----:B------:R-:W-:-:S02]  /*1a80*/  F2FP.BF16.F32.PACK_AB R7, R37, R33 ;  /* 0x000000212507723e */ /* 0x000fc400000010ff */
[----:B------:R-:W-:Y:S02]  /*1a90*/  F2FP.BF16.F32.PACK_AB R25, R36, R32 ;  /* 0x000000202419723e */ /* 0x000fe400000010ff */
[----:B------:R-:W-:-:S07]  /*1aa0*/  F2FP.BF16.F32.PACK_AB R24, R28, R24 ;  /* 0x000000181c18723e */ /* 0x000fce00000010ff */
.L_x_0:
[C---:B------:R-:W-:Y:S01]  /*1ab0*/  IMAD.SHL.U32 R0, R19.reuse, 0x20, RZ ;  /* 0x0000002013007824 */ /* 0x040fe200078e00ff */
[----:B------:R-:W-:Y:S01]  /*1ac0*/  BAR.SYNC.DEFER_BLOCKING 0x0 ;  /* 0x0000000000007b1d */ /* 0x000fe20000010000 */
[C---:B------:R-:W-:Y:S01]  /*1ad0*/  IMAD.SHL.U32 R2, R19.reuse, 0x4, RZ ;  /* 0x0000000413027824 */ /* 0x040fe200078e00ff */
[C---:B------:R-:W-:Y:S01]  /*1ae0*/  LOP3.LUT R3, R19.reuse, 0x180, RZ, 0xc0, !PT ;  /* 0x0000018013037812 */ /* 0x040fe200078ec0ff */
[----:B------:R-:W-:Y:S01]  /*1af0*/  IMAD.U32 R16, RZ, RZ, UR13 ;  /* 0x0000000dff107e24 */ /* 0x000fe2000f8e00ff */
[----:B------:R-:W-:Y:S02]  /*1b00*/  LOP3.LUT R9, R19, 0xc, RZ, 0xc0, !PT ;  /* 0x0000000c13097812 */ /* 0x000fe400078ec0ff */
[----:B------:R-:W-:Y:S01]  /*1b10*/  LOP3.LUT R0, R0, 0x60, RZ, 0xc0, !PT ;  /* 0x0000006000007812 */ /* 0x000fe200078ec0ff */
[----:B------:R-:W-:Y:S01]  /*1b20*/  ULDC UR4, c[0x0][0x244] ;  /* 0x0000910000047ab9 */ /* 0x000fe20000000800 */
[----:B------:R-:W-:Y:S01]  /*1b30*/  LOP3.LUT R2, R2, 0x180, RZ, 0xc0, !PT ;  /* 0x0000018002027812 */ /* 0x000fe200078ec0ff */
[----:B------:R-:W-:Y:S01]  /*1b40*/  ULDC.64 UR6, c[0x0][0x228] ;  /* 0x00008a0000067ab9 */ /* 0x000fe20000000a00 */
[----:B------:R-:W-:Y:S01]  /*1b50*/  SHF.R.S32.HI R10, RZ, 0x4, R19 ;  /* 0x00000004ff0a7819 */ /* 0x000fe20000011413 */
[----:B------:R-:W-:Y:S01]  /*1b60*/  IMAD R8, R3, 0x8, R0 ;  /* 0x0000000803087824 */ /* 0x000fe200078e0200 */
[----:B------:R-:W-:Y:S01]  /*1b70*/  ISETP.GE.AND P0, PT, R18, UR6, PT ;  /* 0x0000000612007c0c */ /* 0x000fe2000bf06270 */
[----:B------:R-:W-:Y:S01]  /*1b80*/  IMAD R11, R9, 0x2, R2 ;  /* 0x00000002090b7824 */ /* 0x000fe200078e0202 */
[----:B------:R-:W-:Y:S01]  /*1b90*/  SGXT R0, R10, 0x1 ;  /* 0x000000010a00781a */ /* 0x000fe20000000200 */
[----:B------:R-:W-:Y:S01]  /*1ba0*/  IMAD.SHL.U32 R19, R19, 0x8, RZ ;  /* 0x0000000813137824 */ /* 0x000fe200078e00ff */
[----:B------:R-:W-:Y:S01]  /*1bb0*/  SHF.R.U32.HI R10, RZ, 0x2, R3 ;  /* 0x00000002ff0a7819 */ /* 0x000fe20000011603 */
[----:B------:R-:W-:Y:S01]  /*1bc0*/  IMAD.IADD R11, R8, 0x1, R11 ;  /* 0x00000001080b7824 */ /* 0x000fe200078e020b */
[----:B------:R-:W0:Y:S01]  /*1bd0*/  LDC R3, c[0x0][0x248] ;  /* 0x00009200ff037b82 */ /* 0x000e220000000800 */
[----:B------:R-:W-:-:S02]  /*1be0*/  LOP3.LUT R22, R16, 0x70, R17, 0xfe, !PT ;  /* 0x0000007010167812 */ /* 0x000fc400078efe11 */
[----:B------:R-:W-:Y:S02]  /*1bf0*/  LOP3.LUT R2, R19, 0x3f8, RZ, 0xc0, !PT ;  /* 0x000003f813027812 */ /* 0x000fe400078ec0ff */
[----:B------:R-:W-:Y:S02]  /*1c00*/  LOP3.LUT R11, R11, 0x1020, R0, 0x78, !PT ;  /* 0x000010200b0b7812 */ /* 0x000fe400078e7800 */
[--C-:B------:R-:W-:Y:S01]  /*1c10*/  LOP3.LUT R21, R16, 0x58, R17.reuse, 0xfe, !PT ;  /* 0x0000005810157812 */ /* 0x100fe200078efe11 */
[----:B------:R-:W-:Y:S01]  /*1c20*/  IMAD R9, R9, 0x400, R2 ;  /* 0x0000040009097824 */ /* 0x000fe200078e0202 */
[----:B------:R-:W-:Y:S01]  /*1c30*/  LOP3.LUT R12, R11, 0x40, RZ, 0x3c, !PT ;  /* 0x000000400b0c7812 */ /* 0x000fe200078e3cff */
[----:B------:R1:W-:Y:S01]  /*1c40*/  STS.64 [R11+UR12], R24 ;  /* 0x000000180b007988 */ /* 0x0003e20008000a0c */
[----:B------:R-:W-:Y:S01]  /*1c50*/  IMAD R2, R18, UR4, RZ ;  /* 0x0000000412027c24 */ /* 0x000fe2000f8e02ff */
[----:B------:R-:W-:Y:S01]  /*1c60*/  ULDC.64 UR4, c[0x0][0x220] ;  /* 0x0000880000047ab9 */ /* 0x000fe20000000a00 */
[----:B------:R-:W-:Y:S01]  /*1c70*/  LOP3.LUT R10, R9, R10, RZ, 0x3c, !PT ;  /* 0x0000000a090a7212 */ /* 0x000fe200078e3cff */
[----:B------:R2:W-:Y:S01]  /*1c80*/  STS.64 [R11+UR12+0x200], R6 ;  /* 0x000200060b007988 */ /* 0x0005e20008000a0c */
[----:B------:R-:W-:-:S02]  /*1c90*/  LOP3.LUT R28, R16, 0x40, R17, 0xfe, !PT ;  /* 0x00000040101c7812 */ /* 0x000fc400078efe11 */
[----:B------:R-:W-:Y:S01]  /*1ca0*/  LEA R0, P1, R2, UR4, 0x1 ;  /* 0x0000000402007c11 */ /* 0x000fe2000f8208ff */
[----:B------:R3:W-:Y:S01]  /*1cb0*/  STS.64 [R12+UR12+0x2000], R26 ;  /* 0x0020001a0c007988 */ /* 0x0007e20008000a0c */
[--C-:B------:R-:W-:Y:S02]  /*1cc0*/  LOP3.LUT R29, R16, 0x38, R17.reuse, 0xfe, !PT ;  /* 0x00000038101d7812 */ /* 0x100fe400078efe11 */
[----:B------:R-:W-:Y:S01]  /*1cd0*/  LEA.HI.X.SX32 R2, R2, UR5, 0x1, P1 ;  /* 0x0000000502027c11 */ /* 0x000fe200088f0eff */
[----:B------:R4:W-:Y:S01]  /*1ce0*/  STS.64 [R12+UR12+0x2200], R4 ;  /* 0x002200040c007988 */ /* 0x0009e20008000a0c */
[C-C-:B-1----:R-:W-:Y:S02]  /*1cf0*/  LOP3.LUT R25, R16.reuse, 0x60, R17.reuse, 0xfe, !PT ;  /* 0x0000006010197812 */ /* 0x142fe400078efe11 */
[C-C-:B------:R-:W-:Y:S01]  /*1d00*/  LOP3.LUT R30, R16.reuse, 0x30, R17.reuse, 0xfe, !PT ;  /* 0x00000030101e7812 */ /* 0x140fe200078efe11 */
[----:B------:R-:W-:Y:S01]  /*1d10*/  BAR.SYNC.DEFER_BLOCKING 0x0 ;  /* 0x0000000000007b1d */ /* 0x000fe20000010000 */
[----:B--2---:R-:W-:-:S02]  /*1d20*/  LOP3.LUT R6, R16, 0x8, R17, 0xfe, !PT ;  /* 0x0000000810067812 */ /* 0x004fc400078efe11 */
[--C-:B------:R-:W-:Y:S02]  /*1d30*/  LOP3.LUT R19, R16, 0x28, R17.reuse, 0xfe, !PT ;  /* 0x0000002810137812 */ /* 0x100fe400078efe11 */
[C---:B------:R-:W-:Y:S01]  /*1d40*/  ISETP.LT.AND P3, PT, R6.reuse, UR7, !P0 ;  /* 0x0000000706007c0c */ /* 0x040fe2000c761270 */
[-C--:B0-----:R-:W-:Y:S01]  /*1d50*/  IMAD R13, R6, R3.reuse, RZ ;  /* 0x00000003060d7224 */ /* 0x081fe200078e02ff */
[C-C-:B---3--:R-:W-:Y:S02]  /*1d60*/  LOP3.LUT R26, R16.reuse, 0x50, R17.reuse, 0xfe, !PT ;  /* 0x00000050101a7812 */ /* 0x148fe400078efe11 */
[----:B----4-:R-:W-:Y:S02]  /*1d70*/  LOP3.LUT R4, R17, UR13, RZ, 0xfc, !PT ;  /* 0x0000000d11047c12 */ /* 0x010fe4000f8efcff */
[--C-:B------:R-:W-:Y:S02]  /*1d80*/  LOP3.LUT R12, R16, 0x68, R17.reuse, 0xfe, !PT ;  /* 0x00000068100c7812 */ /* 0x100fe400078efe11 */
[C---:B------:R-:W-:Y:S01]  /*1d90*/  ISETP.LT.AND P1, PT, R4.reuse, UR7, !P0 ;  /* 0x0000000704007c0c */ /* 0x040fe2000c721270 */
[----:B------:R-:W-:Y:S01]  /*1da0*/  IMAD R11, R4, R3, RZ ;  /* 0x00000003040b7224 */ /* 0x000fe200078e02ff */
[----:B------:R-:W-:-:S02]  /*1db0*/  LOP3.LUT R27, R16, 0x48, R17, 0xfe, !PT ;  /* 0x00000048101b7812 */ /* 0x000fc400078efe11 */
[C-C-:B------:R-:W-:Y:S02]  /*1dc0*/  LOP3.LUT R20, R16.reuse, 0x20, R17.reuse, 0xfe, !PT ;  /* 0x0000002010147812 */ /* 0x140fe400078efe11 */
[C---:B------:R-:W-:Y:S02]  /*1dd0*/  LEA R4, P2, R11.reuse, R0, 0x1 ;  /* 0x000000000b047211 */ /* 0x040fe400078408ff */
[C-C-:B------:R-:W-:Y:S02]  /*1de0*/  LOP3.LUT R24, R16.reuse, 0x78, R17.reuse, 0xfe, !PT ;  /* 0x0000007810187812 */ /* 0x140fe400078efe11 */
[C---:B------:R-:W-:Y:S01]  /*1df0*/  LOP3.LUT R14, R16.reuse, 0x18, R17, 0xfe, !PT ;  /* 0x00000018100e7812 */ /* 0x040fe200078efe11 */
[----:B------:R-:W0:Y:S01]  /*1e00*/  LDS.64 R8, [R10+UR12] ;  /* 0x0000000c0a087984 */ /* 0x000e220008000a00 */
[----:B------:R-:W-:Y:S01]  /*1e10*/  LEA.HI.X.SX32 R5, R11, R2, 0x1, P2 ;  /* 0x000000020b057211 */ /* 0x000fe200010f0eff */
[----:B------:R-:W-:Y:S01]  /*1e20*/  IMAD R11, R3, 0x20, R11 ;  /* 0x00000020030b7824 */ /* 0x000fe200078e020b */
[----:B------:R-:W-:Y:S01]  /*1e30*/  LOP3.LUT R16, R16, 0x10, R17, 0xfe, !PT ;  /* 0x0000001010107812 */ /* 0x000fe200078efe11 */
[----:B------:R-:W1:Y:S01]  /*1e40*/  LDS.64 R6, [R10+UR12+0x400] ;  /* 0x0004000c0a067984 */ /* 0x000e620008000a00 */
[----:B------:R-:W-:Y:S01]  /*1e50*/  ISETP.LT.AND P2, PT, R12, UR7, !P0 ;  /* 0x000000070c007c0c */ /* 0x000fe2000c741270 */
[-C--:B------:R-:W-:Y:S01]  /*1e60*/  IMAD R17, R14, R3.reuse, RZ ;  /* 0x000000030e117224 */ /* 0x080fe200078e02ff */
[----:B------:R-:W-:Y:S01]  /*1e70*/  LEA R12, P4, R13, R0, 0x1 ;  /* 0x000000000d0c7211 */ /* 0x000fe200078808ff */
[----:B------:R-:W-:-:S03]  /*1e80*/  IMAD R15, R16, R3, RZ ;  /* 0x00000003100f7224 */ /* 0x000fc600078e02ff */
[----:B------:R-:W-:Y:S02]  /*1e90*/  LEA.HI.X.SX32 R13, R13, R2, 0x1, P4 ;  /* 0x000000020d0d7211 */ /* 0x000fe400020f0eff */
[----:B------:R-:W-:Y:S02]  /*1ea0*/  ISETP.LT.AND P4, PT, R14, UR7, !P0 ;  /* 0x000000070e007c0c */ /* 0x000fe4000c781270 */
[----:B------:R-:W-:-:S04]  /*1eb0*/  LEA R14, P5, R15, R0, 0x1 ;  /* 0x000000000f0e7211 */ /* 0x000fc800078a08ff */
[----:B------:R-:W-:Y:S02]  /*1ec0*/  LEA.HI.X.SX32 R15, R15, R2, 0x1, P5 ;  /* 0x000000020f0f7211 */ /* 0x000fe400028f0eff */
[----:B------:R-:W-:Y:S01]  /*1ed0*/  ISETP.LT.AND P5, PT, R20, UR7, !P0 ;  /* 0x0000000714007c0c */ /* 0x000fe2000c7a1270 */
[----:B0-----:R0:W-:Y:S01]  /*1ee0*/  @P1 STG.E.U16 desc[UR14][R4.64], R8 ;  /* 0x0000000804001986 */ /* 0x0011e2000c10150e */
[----:B------:R-:W-:Y:S02]  /*1ef0*/  ISETP.LT.AND P1, PT, R16, UR7, !P0 ;  /* 0x0000000710007c0c */ /* 0x000fe4000c721270 */
[----:B------:R-:W-:Y:S01]  /*1f00*/  PRMT R18, R8, 0x7632, R18 ;  /* 0x0000763208127816 */ /* 0x000fe20000000012 */
[----:B------:R-:W2:Y:S01]  /*1f10*/  LDS.64 R4, [R10+UR12+0x800] ;  /* 0x0008000c0a047984 */ /* 0x000ea20008000a00 */
[----:B------:R-:W-:-:S03]  /*1f20*/  LEA R16, P6, R17, R0, 0x1 ;  /* 0x0000000011107211 */ /* 0x000fc600078c08ff */
[----:B------:R3:W-:Y:S01]  /*1f30*/  @P3 STG.E.U16 desc[UR14][R12.64], R18 ;  /* 0x000000120c003986 */ /* 0x0007e2000c10150e */
[----:B------:R-:W-:Y:S01]  /*1f40*/  ISETP.LT.AND P3, PT, R19, UR7, !P0 ;  /* 0x0000000713007c0c */ /* 0x000fe2000c761270 */
[----:B------:R-:W-:Y:S01]  /*1f50*/  IMAD R19, R3, 0x8, R11 ;  /* 0x0000000803137824 */ /* 0x000fe200078e020b */
[----:B------:R-:W-:Y:S02]  /*1f60*/  LEA.HI.X.SX32 R17, R17, R2, 0x1, P6 ;  /* 0x0000000211117211 */ /* 0x000fe400030f0eff */
[----:B0-----:R-:W-:Y:S01]  /*1f70*/  PRMT R8, R9, 0x7632, R8 ;  /* 0x0000763209087816 */ /* 0x001fe20000000008 */
[----:B------:R-:W-:Y:S01]  /*1f80*/  IMAD R23, R3, 0x8, R19 ;  /* 0x0000000803177824 */ /* 0x000fe200078e0213 */
[----:B------:R0:W-:Y:S04]  /*1f90*/  @P1 STG.E.U16 desc[UR14][R14.64], R9 ;  /* 0x000000090e001986 */ /* 0x0001e8000c10150e */
[----:B------:R-:W-:Y:S01]  /*1fa0*/  @P4 STG.E.U16 desc[UR14][R16.64], R8 ;  /* 0x0000000810004986 */ /* 0x000fe2000c10150e */
[----:B---3--:R-:W-:-:S02]  /*1fb0*/  LEA R12, P1, R11, R0, 0x1 ;  /* 0x000000000b0c7211 */ /* 0x008fc400078208ff */
[-C--:B------:R-:W-:Y:S01]  /*1fc0*/  LEA R18, P4, R19, R0.reuse, 0x1 ;  /* 0x0000000013127211 */ /* 0x080fe200078808ff */
[----:B------:R-:W3:Y:S01]  /*1fd0*/  LDS.64 R8, [R10+UR12+0xc00] ;  /* 0x000c000c0a087984 */ /* 0x000ee20008000a00 */
[----:B------:R-:W-:Y:S02]  /*1fe0*/  LEA R20, P6, R23, R0, 0x1 ;  /* 0x0000000017147211 */ /* 0x000fe400078c08ff */
[-C--:B------:R-:W-:Y:S02]  /*1ff0*/  LEA.HI.X.SX32 R13, R11, R2.reuse, 0x1, P1 ;  /* 0x000000020b0d7211 */ /* 0x080fe400008f0eff */
[----:B------:R-:W-:Y:S02]  /*2000*/  ISETP.LT.AND P1, PT, R30, UR7, !P0 ;  /* 0x000000071e007c0c */ /* 0x000fe4000c721270 */
[----:B------:R-:W-:Y:S01]  /*2010*/  LEA.HI.X.SX32 R19, R19, R2, 0x1, P4 ;  /* 0x0000000213137211 */ /* 0x000fe200020f0eff */
[----:B-1----:R1:W-:Y:S01]  /*2020*/  @P5 STG.E.U16 desc[UR14][R12.64], R6 ;  /* 0x000000060c005986 */ /* 0x0023e2000c10150e */
[----:B------:R-:W-:-:S02]  /*2030*/  ISETP.LT.AND P4, PT, R21, UR7, !P0 ;  /* 0x0000000715007c0c */ /* 0x000fc4000c781270 */
[----:B------:R-:W-:Y:S01]  /*2040*/  LEA.HI.X.SX32 R21, R23, R2, 0x1, P6 ;  /* 0x0000000217157211 */ /* 0x000fe200030f0eff */
[----:B------:R-:W-:Y:S01]  /*2050*/  IMAD R23, R3, 0x8, R23 ;  /* 0x0000000803177824 */ /* 0x000fe200078e0217 */
[----:B------:R-:W-:Y:S02]  /*2060*/  ISETP.LT.AND P6, PT, R29, UR7, !P0 ;  /* 0x000000071d007c0c */ /* 0x000fe4000c7c1270 */
[----:B0-----:R-:W-:Y:S01]  /*2070*/  PRMT R15, R6, 0x7632, R15 ;  /* 0x00007632060f7816 */ /* 0x001fe2000000000f */
[----:B------:R-:W-:Y:S01]  /*2080*/  IMAD R11, R3, 0x8, R23 ;  /* 0x00000008030b7824 */ /* 0x000fe200078e0217 */
[----:B------:R-:W-:-:S03]  /*2090*/  LEA R14, P5, R23, R0, 0x1 ;  /* 0x00000000170e7211 */ /* 0x000fc600078a08ff */
[----:B------:R0:W-:Y:S01]  /*20a0*/  @P3 STG.E.U16 desc[UR14][R18.64], R15 ;  /* 0x0000000f12003986 */ /* 0x0001e2000c10150e */
[----:B-1----:R-:W-:Y:S01]  /*20b0*/  PRMT R13, R7, 0x7632, R13 ;  /* 0x00007632070d7816 */ /* 0x002fe2000000000d */
[----:B------:R-:W-:Y:S01]  /*20c0*/  IMAD R17, R3, 0x8, R11 ;  /* 0x0000000803117824 */ /* 0x000fe200078e020b */
[----:B------:R-:W-:Y:S01]  /*20d0*/  ISETP.LT.AND P3, PT, R28, UR7, !P0 ;  /* 0x000000071c007c0c */ /* 0x000fe2000c761270 */
[----:B------:R2:W-:Y:S01]  /*20e0*/  @P1 STG.E.U16 desc[UR14][R20.64], R7 ;  /* 0x0000000714001986 */ /* 0x0005e2000c10150e */
[----:B------:R-:W-:Y:S02]  /*20f0*/  ISETP.LT.AND P1, PT, R27, UR7, !P0 ;  /* 0x000000071b007c0c */ /* 0x000fe4000c721270 */
[----:B0-----:R-:W-:Y:S01]  /*2100*/  LEA.HI.X.SX32 R15, R23, R2, 0x1, P5 ;  /* 0x00000002170f7211 */ /* 0x001fe200028f0eff */
[----:B------:R-:W-:Y:S01]  /*2110*/  IMAD R19, R3, 0x8, R17 ;  /* 0x0000000803137824 */ /* 0x000fe200078e0211 */
[-C--:B------:R-:W-:Y:S02]  /*2120*/  LEA R12, P5, R11, R0.reuse, 0x1 ;  /* 0x000000000b0c7211 */ /* 0x080fe400078a08ff */
[----:B--2---:R-:W-:Y:S01]  /*2130*/  PRMT R7, R4, 0x7632, R7 ;  /* 0x0000763204077816 */ /* 0x004fe20000000007 */
[----:B------:R0:W-:Y:S01]  /*2140*/  @P6 STG.E.U16 desc[UR14][R14.64], R13 ;  /* 0x0000000d0e006986 */ /* 0x0001e2000c10150e */
[----:B------:R-:W-:-:S04]  /*2150*/  LEA R16, P6, R17, R0, 0x1 ;  /* 0x0000000011107211 */ /* 0x000fc800078c08ff */
[-C--:B------:R-:W-:Y:S02]  /*2160*/  LEA.HI.X.SX32 R17, R17, R2.reuse, 0x1, P6 ;  /* 0x0000000211117211 */ /* 0x080fe400030f0eff */
[----:B0-----:R-:W-:Y:S01]  /*2170*/  LEA.HI.X.SX32 R13, R11, R2, 0x1, P5 ;  /* 0x000000020b0d7211 */ /* 0x001fe200028f0eff */
[----:B------:R-:W-:Y:S01]  /*2180*/  IMAD R11, R3, 0x8, R19 ;  /* 0x00000008030b7824 */ /* 0x000fe200078e0213 */
[----:B------:R-:W-:-:S03]  /*2190*/  ISETP.LT.AND P5, PT, R26, UR7, !P0 ;  /* 0x000000071a007c0c */ /* 0x000fc6000c7a1270 */
[----:B------:R-:W-:Y:S01]  /*21a0*/  IMAD R21, R3, 0x8, R11 ;  /* 0x0000000803157824 */ /* 0x000fe200078e020b */
[----:B------:R0:W-:Y:S01]  /*21b0*/  @P3 STG.E.U16 desc[UR14][R12.64], R4 ;  /* 0x000000040c003986 */ /* 0x0001e2000c10150e */
[-C--:B------:R-:W-:Y:S02]  /*21c0*/  LEA R10, P3, R11, R0.reuse, 0x1 ;  /* 0x000000000b0a7211 */ /* 0x080fe400078608ff */
[----:B------:R-:W-:Y:S01]  /*21d0*/  IMAD R23, R3, 0x8, R21 ;  /* 0x0000000803177824 */ /* 0x000fe200078e0215 */
[----:B------:R1:W-:Y:S01]  /*21e0*/  @P1 STG.E.U16 desc[UR14][R16.64], R7 ;  /* 0x0000000710001986 */ /* 0x0003e2000c10150e */
[-C--:B------:R-:W-:Y:S02]  /*21f0*/  LEA R6, P1, R19, R0.reuse, 0x1 ;  /* 0x0000000013067211 */ /* 0x080fe400078208ff */
[----:B------:R-:W-:Y:S02]  /*2200*/  LEA R14, P6, R21, R0, 0x1 ;  /* 0x00000000150e7211 */ /* 0x000fe400078c08ff */
[----:B------:R-:W-:-:S02]  /*2210*/  LEA.HI.X.SX32 R11, R11, R2, 0x1, P3 ;  /* 0x000000020b0b7211 */ /* 0x000fc400018f0eff */
[----:B------:R-:W-:Y:S02]  /*2220*/  LEA.HI.X.SX32 R15, R21, R2, 0x1, P6 ;  /* 0x00000002150f7211 */ /* 0x000fe400030f0eff */
[----:B0-----:R-:W-:Y:S02]  /*2230*/  LEA R12, P6, R23, R0, 0x1 ;  /* 0x00000000170c7211 */ /* 0x001fe400078c08ff */
[----:B------:R-:W-:Y:S02]  /*2240*/  ISETP.LT.AND P3, PT, R25, UR7, !P0 ;  /* 0x0000000719007c0c */ /* 0x000fe4000c761270 */
[-C--:B-1----:R-:W-:Y:S01]  /*2250*/  LEA.HI.X.SX32 R7, R19, R2.reuse, 0x1, P1 ;  /* 0x0000000213077211 */ /* 0x082fe200008f0eff */
[----:B------:R-:W-:Y:S01]  /*2260*/  IMAD R19, R3, 0x8, R23 ;  /* 0x0000000803137824 */ /* 0x000fe200078e0217 */
[----:B------:R-:W-:-:S03]  /*2270*/  LEA.HI.X.SX32 R13, R23, R2, 0x1, P6 ;  /* 0x00000002170d7211 */ /* 0x000fc600030f0eff */
[----:B------:R-:W-:Y:S01]  /*2280*/  IMAD R3, R3, 0x8, R19 ;  /* 0x0000000803037824 */ /* 0x000fe200078e0213 */
[C---:B------:R-:W-:Y:S01]  /*2290*/  LEA R16, P1, R19.reuse, R0, 0x1 ;  /* 0x0000000013107211 */ /* 0x040fe200078208ff */
[----:B------:R0:W-:Y:S03]  /*22a0*/  @P5 STG.E.U16 desc[UR14][R6.64], R5 ;  /* 0x0000000506005986 */ /* 0x0001e6000c10150e */
[----:B------:R-:W-:Y:S02]  /*22b0*/  LEA.HI.X.SX32 R17, R19, R2, 0x1, P1 ;  /* 0x0000000213117211 */ /* 0x000fe400008f0eff */
[----:B------:R-:W-:Y:S02]  /*22c0*/  ISETP.LT.AND P1, PT, R22, UR7, !P0 ;  /* 0x0000000716007c0c */ /* 0x000fe4000c721270 */
[----:B------:R-:W-:Y:S02]  /*22d0*/  ISETP.LT.AND P0, PT, R24, UR7, !P0 ;  /* 0x0000000718007c0c */ /* 0x000fe4000c701270 */
[----:B------:R-:W-:-:S02]  /*22e0*/  LEA R18, P6, R3, R0, 0x1 ;  /* 0x0000000003127211 */ /* 0x000fc400078c08ff */
[----:B------:R-:W-:Y:S02]  /*22f0*/  PRMT R0, R5, 0x7632, R0 ;  /* 0x0000763205007816 */ /* 0x000fe40000000000 */
[----:B------:R-:W-:Y:S02]  /*2300*/  LEA.HI.X.SX32 R19, R3, R2, 0x1, P6 ;  /* 0x0000000203137211 */ /* 0x000fe400030f0eff */
[----:B---3--:R-:W-:Y:S01]  /*2310*/  PRMT R2, R8, 0x7632, R2 ;  /* 0x0000763208027816 */ /* 0x008fe20000000002 */
[----:B------:R0:W-:Y:S04]  /*2320*/  @P4 STG.E.U16 desc[UR14][R10.64], R0 ;  /* 0x000000000a004986 */ /* 0x0001e8000c10150e */
[----:B------:R0:W-:Y:S04]  /*2330*/  @P3 STG.E.U16 desc[UR14][R14.64], R8 ;  /* 0x000000080e003986 */ /* 0x0001e8000c10150e */
[----:B------:R0:W-:Y:S04]  /*2340*/  @P2 STG.E.U16 desc[UR14][R12.64], R2 ;  /* 0x000000020c002986 */ /* 0x0001e8000c10150e */
[----:B------:R0:W-:Y:S01]  /*2350*/  @P1 STG.E.U16 desc[UR14][R16.64], R9 ;  /* 0x0000000910001986 */ /* 0x0001e2000c10150e */
[----:B------:R-:W-:Y:S05]  /*2360*/  @!P0 EXIT ;  /* 0x000000000000894d */ /* 0x000fea0003800000 */
[----:B0-----:R-:W-:-:S05]  /*2370*/  PRMT R9, R9, 0x7632, R9 ;  /* 0x0000763209097816 */ /* 0x001fca0000000009 */
[----:B------:R-:W-:Y:S01]  /*2380*/  STG.E.U16 desc[UR14][R18.64], R9 ;  /* 0x0000000912007986 */ /* 0x000fe2000c10150e */
[----:B------:R-:W-:Y:S05]  /*2390*/  EXIT ;  /* 0x000000000000794d */ /* 0x000fea0003800000 */
.L_x_2:
[----:B------:R-:W-:-:S00]  /*23a0*/  BRA `(.L_x_2) ;  /* 0xfffffffc00fc7947 */ /* 0x000fc0000383ffff */
[----:B------:R-:W-:-:S00]  /*23b0*/  NOP ;  /* 0x0000000000007918 */ /* 0x000fc00000000000 */
        /* <DEDUP_REMOVED lines=12> */
.L_x_3:


//--------------------- .nv.shared.matmul_kernel  --------------------------
	.section	.nv.shared.matmul_kernel,"aw",@nobits
	.sectionflags	@""
	.align	16
	.zero		1024


//--------------------- .nv.shared.reserved.0     --------------------------
	.section	.nv.shared.reserved.0,"aw",@nobits
	.weak		__nv_reservedSMEM_offset_0_alias
	.size		__nv_reservedSMEM_offset_0_alias, 0, 0
	.other		__nv_reservedSMEM_offset_0_alias,@"STO_CUDA_RESERVED_SHARED STV_DEFAULT"
__nv_reservedSMEM_offset_0_alias:
	.zero		0


//--------------------- .nv.constant0.matmul_kernel --------------------------
	.section	.nv.constant0.matmul_kernel,"a",@progbits
	.sectionflags	@""
	.align	4
.nv.constant0.matmul_kernel:
	.zero		608


//--------------------- SYMBOLS --------------------------

	.type		.nv.reservedSmem.offset0,@object
	.size		.nv.reservedSmem.offset0,0x4
